	.target	sm_90a

	.elftype	@"ET_EXEC"


//--------------------- .note.nv.tkinfo           --------------------------
	.section	.note.nv.tkinfo,"",@"SHT_NOTE"
	.sectionflags	@"SHF_NOTE_NV_TKINFO"
	.tkinfo
        /*0018*/ 	.word	0x00000002
        /*0030*/ 	.string	""
        /*0030*/ 	.string	"ptxas"
        /*0030*/ 	.string	"Cuda compilation tools, release 13.0, V13.0.88"
        /*0030*/ 	.string	"Build cuda_13.0.r13.0/compiler.36424714_0"
        /*0030*/ 	.string	"-arch sm_90a -m 64 "



//--------------------- .note.nv.cuinfo           --------------------------
	.section	.note.nv.cuinfo,"",@"SHT_NOTE"
	.sectionflags	@"SHF_NOTE_NV_CUINFO"
        /*0018*/ 	.short	0x0002
        /*001a*/ 	.short	0x005a
        /*001c*/ 	.short	0x0082
	.zero		2


//--------------------- .nv.info                  --------------------------
	.section	.nv.info,"",@"SHT_CUDA_INFO"
	.align	4


	//----- nvinfo : EIATTR_REGCOUNT
	.align		4
        /*0000*/ 	.byte	0x04, 0x2f
        /*0002*/ 	.short	(.L_15 - .L_14)
	.align		4
.L_14:
        /*0004*/ 	.word	index@(_ZN7cutlass13device_kernelINS_4gemm6kernel13GemmUniversalIN4cute5tupleIJiiiiEEENS1_10collective13CollectiveMmaINS1_34MainloopSm90TmaGmmaWarpSpecializedILi2ENS5_IJNS4_1CILi2EEENSA_ILi4EEENSA_ILi1EEEEEENS1_35KernelTmaWarpSpecializedCooperativeEEENS5_IJNSA_ILi256EEENSA_ILi64EEENSA_ILi128EEEEEENS_10bfloat16_tENS5_IJlSD_lEEESL_SM_NS4_8TiledMMAINS4_8MMA_AtomIJNS4_4SM904GMMA27MMA_64x64x16_F32BF16BF16_SSILNSQ_5MajorE0ELSS_0ELNSQ_7ScaleInE1ELST_1EEEEEENS4_6LayoutINS5_IJSB_SD_SD_EEENS5_IJSD_NSA_ILi0EEESY_EEEEENS5_IJNS4_10UnderscoreES11_S11_EEEEENS4_23SM90_TMA_LOAD_MULTICASTENS4_14ComposedLayoutINS4_7SwizzleILi3ELi4ELi3EEENS4_18smem_ptr_flag_bitsILi16EEENSW_INS5_IJNSA_ILi8EEESI_EEENS5_IJSI_SD_EEEEEEEvNS4_8identityES14_S1E_vS1F_EENS_8epilogue10collective6detail29Sm90TmaWarpSpecializedAdapterINS1I_15DefaultEpilogueISL_SM_SM_NS1H_6thread17LinearCombinationISL_Li1EffLNS1M_9ScaleType4KindE0ELNS_15FloatRoundStyleE2ESL_EENS1_15EpilogueDefaultEEEEEvvEEEEvNT_6ParamsE)
        /*0008*/ 	.word	0x000000a8


	//----- nvinfo : EIATTR_FRAME_SIZE
	.align		4
.L_15:
        /*000c*/ 	.byte	0x04, 0x11
        /*000e*/ 	.short	(.L_17 - .L_16)
	.align		4
.L_16:
        /*0010*/ 	.word	index@(_ZN7cutlass13device_kernelINS_4gemm6kernel13GemmUniversalIN4cute5tupleIJiiiiEEENS1_10collective13CollectiveMmaINS1_34MainloopSm90TmaGmmaWarpSpecializedILi2ENS5_IJNS4_1CILi2EEENSA_ILi4EEENSA_ILi1EEEEEENS1_35KernelTmaWarpSpecializedCooperativeEEENS5_IJNSA_ILi256EEENSA_ILi64EEENSA_ILi128EEEEEENS_10bfloat16_tENS5_IJlSD_lEEESL_SM_NS4_8TiledMMAINS4_8MMA_AtomIJNS4_4SM904GMMA27MMA_64x64x16_F32BF16BF16_SSILNSQ_5MajorE0ELSS_0ELNSQ_7ScaleInE1ELST_1EEEEEENS4_6LayoutINS5_IJSB_SD_SD_EEENS5_IJSD_NSA_ILi0EEESY_EEEEENS5_IJNS4_10UnderscoreES11_S11_EEEEENS4_23SM90_TMA_LOAD_MULTICASTENS4_14ComposedLayoutINS4_7SwizzleILi3ELi4ELi3EEENS4_18smem_ptr_flag_bitsILi16EEENSW_INS5_IJNSA_ILi8EEESI_EEENS5_IJSI_SD_EEEEEEEvNS4_8identityES14_S1E_vS1F_EENS_8epilogue10collective6detail29Sm90TmaWarpSpecializedAdapterINS1I_15DefaultEpilogueISL_SM_SM_NS1H_6thread17LinearCombinationISL_Li1EffLNS1M_9ScaleType4KindE0ELNS_15FloatRoundStyleE2ESL_EENS1_15EpilogueDefaultEEEEEvvEEEEvNT_6ParamsE)
        /*0014*/ 	.word	0x00000000


	//----- nvinfo : EIATTR_MIN_STACK_SIZE
	.align		4
.L_17:
        /*0018*/ 	.byte	0x04, 0x12
        /*001a*/ 	.short	(.L_19 - .L_18)
	.align		4
.L_18:
        /*001c*/ 	.word	index@(_ZN7cutlass13device_kernelINS_4gemm6kernel13GemmUniversalIN4cute5tupleIJiiiiEEENS1_10collective13CollectiveMmaINS1_34MainloopSm90TmaGmmaWarpSpecializedILi2ENS5_IJNS4_1CILi2EEENSA_ILi4EEENSA_ILi1EEEEEENS1_35KernelTmaWarpSpecializedCooperativeEEENS5_IJNSA_ILi256EEENSA_ILi64EEENSA_ILi128EEEEEENS_10bfloat16_tENS5_IJlSD_lEEESL_SM_NS4_8TiledMMAINS4_8MMA_AtomIJNS4_4SM904GMMA27MMA_64x64x16_F32BF16BF16_SSILNSQ_5MajorE0ELSS_0ELNSQ_7ScaleInE1ELST_1EEEEEENS4_6LayoutINS5_IJSB_SD_SD_EEENS5_IJSD_NSA_ILi0EEESY_EEEEENS5_IJNS4_10UnderscoreES11_S11_EEEEENS4_23SM90_TMA_LOAD_MULTICASTENS4_14ComposedLayoutINS4_7SwizzleILi3ELi4ELi3EEENS4_18smem_ptr_flag_bitsILi16EEENSW_INS5_IJNSA_ILi8EEESI_EEENS5_IJSI_SD_EEEEEEEvNS4_8identityES14_S1E_vS1F_EENS_8epilogue10collective6detail29Sm90TmaWarpSpecializedAdapterINS1I_15DefaultEpilogueISL_SM_SM_NS1H_6thread17LinearCombinationISL_Li1EffLNS1M_9ScaleType4KindE0ELNS_15FloatRoundStyleE2ESL_EENS1_15EpilogueDefaultEEEEEvvEEEEvNT_6ParamsE)
        /*0020*/ 	.word	0x00000000
.L_19:


//--------------------- .nv.compat                --------------------------
	.section	.nv.compat,"",@"SHT_CUDA_COMPAT_INFO"
	.align	4
        /*0000*/ 	.byte	0x02, 0x09, 0x01, 0x00, 0x02, 0x02, 0x04, 0x00, 0x02, 0x05, 0x05, 0x00, 0x03, 0x07, 0x01, 0x01
        /*0010*/ 	.byte	0x02, 0x03, 0x01, 0x00, 0x02, 0x06, 0x01, 0x00, 0x04, 0x0b, 0x08, 0x00, 0x00, 0x00, 0x00, 0x00
        /*0020*/ 	.byte	0x00, 0x00, 0x00, 0x00


//--------------------- .nv.info._ZN7cutlass13device_kernelINS_4gemm6kernel13GemmUniversalIN4cute5tupleIJiiiiEEENS1_10collective13CollectiveMmaINS1_34MainloopSm90TmaGmmaWarpSpecializedILi2ENS5_IJNS4_1CILi2EEENSA_ILi4EEENSA_ILi1EEEEEENS1_35KernelTmaWarpSpecializedCooperativeEEENS5_IJNSA_ILi256EEENSA_ILi64EEENSA_ILi128EEEEEENS_10bfloat16_tENS5_IJlSD_lEEESL_SM_NS4_8TiledMMAINS4_8MMA_AtomIJNS4_4SM904GMMA27MMA_64x64x16_F32BF16BF16_SSILNSQ_5MajorE0ELSS_0ELNSQ_7ScaleInE1ELST_1EEEEEENS4_6LayoutINS5_IJSB_SD_SD_EEENS5_IJSD_NSA_ILi0EEESY_EEEEENS5_IJNS4_10UnderscoreES11_S11_EEEEENS4_23SM90_TMA_LOAD_MULTICASTENS4_14ComposedLayoutINS4_7SwizzleILi3ELi4ELi3EEENS4_18smem_ptr_flag_bitsILi16EEENSW_INS5_IJNSA_ILi8EEESI_EEENS5_IJSI_SD_EEEEEEEvNS4_8identityES14_S1E_vS1F_EENS_8epilogue10collective6detail29Sm90TmaWarpSpecializedAdapterINS1I_15DefaultEpilogueISL_SM_SM_NS1H_6thread17LinearCombinationISL_Li1EffLNS1M_9ScaleType4KindE0ELNS_15FloatRoundStyleE2ESL_EENS1_15EpilogueDefaultEEEEEvvEEEEvNT_6ParamsE --------------------------
	.section	.nv.info._ZN7cutlass13device_kernelINS_4gemm6kernel13GemmUniversalIN4cute5tupleIJiiiiEEENS1_10collective13CollectiveMmaINS1_34MainloopSm90TmaGmmaWarpSpecializedILi2ENS5_IJNS4_1CILi2EEENSA_ILi4EEENSA_ILi1EEEEEENS1_35KernelTmaWarpSpecializedCooperativeEEENS5_IJNSA_ILi256EEENSA_ILi64EEENSA_ILi128EEEEEENS_10bfloat16_tENS5_IJlSD_lEEESL_SM_NS4_8TiledMMAINS4_8MMA_AtomIJNS4_4SM904GMMA27MMA_64x64x16_F32BF16BF16_SSILNSQ_5MajorE0ELSS_0ELNSQ_7ScaleInE1ELST_1EEEEEENS4_6LayoutINS5_IJSB_SD_SD_EEENS5_IJSD_NSA_ILi0EEESY_EEEEENS5_IJNS4_10UnderscoreES11_S11_EEEEENS4_23SM90_TMA_LOAD_MULTICASTENS4_14ComposedLayoutINS4_7SwizzleILi3ELi4ELi3EEENS4_18smem_ptr_flag_bitsILi16EEENSW_INS5_IJNSA_ILi8EEESI_EEENS5_IJSI_SD_EEEEEEEvNS4_8identityES14_S1E_vS1F_EENS_8epilogue10collective6detail29Sm90TmaWarpSpecializedAdapterINS1I_15DefaultEpilogueISL_SM_SM_NS1H_6thread17LinearCombinationISL_Li1EffLNS1M_9ScaleType4KindE0ELNS_15FloatRoundStyleE2ESL_EENS1_15EpilogueDefaultEEEEEvvEEEEvNT_6ParamsE,"",@"SHT_CUDA_INFO"
	.sectionflags	@""
	.align	4


	//----- nvinfo : EIATTR_CUDA_API_VERSION
	.align		4
        /*0000*/ 	.byte	0x04, 0x37
        /*0002*/ 	.short	(.L_21 - .L_20)
.L_20:
        /*0004*/ 	.word	0x00000082


	//----- nvinfo : EIATTR_KPARAM_INFO
	.align		4
.L_21:
        /*0008*/ 	.byte	0x04, 0x17
        /*000a*/ 	.short	(.L_23 - .L_22)
.L_22:
        /*000c*/ 	.word	0x00000000
        /*0010*/ 	.short	0x0000
        /*0012*/ 	.short	0x0070
        /*0014*/ 	.byte	0x00, 0xf0, 0x01, 0x10


	//----- nvinfo : EIATTR_SPARSE_MMA_MASK
	.align		4
.L_23:
        /*0018*/ 	.byte	0x03, 0x50
        /*001a*/ 	.short	0x0000


	//----- nvinfo : EIATTR_MAXREG_COUNT
	.align		4
        /*001c*/ 	.byte	0x03, 0x1b
        /*001e*/ 	.short	0x00a8


	//----- nvinfo : EIATTR_NUM_BARRIERS
	.align		4
        /*0020*/ 	.byte	0x02, 0x4c
        /*0022*/ 	.byte	0x01
	.zero		1


	//----- nvinfo : EIATTR_EXTERNS
	.align		4
        /*0024*/ 	.byte	0x04, 0x0f
        /*0026*/ 	.short	(.L_25 - .L_24)


	//   ....[0]....
	.align		4
.L_24:
        /*0028*/ 	.word	index@(__assertfail)


	//----- nvinfo : EIATTR_MERCURY_ISA_VERSION
	.align		4
.L_25:
        /*002c*/ 	.byte	0x03, 0x5f
        /*002e*/ 	.short	0x0101


	//----- nvinfo : EIATTR_INT_WARP_WIDE_INSTR_OFFSETS
	.align		4
        /*0030*/ 	.byte	0x04, 0x31
        /*0032*/ 	.short	(.L_27 - .L_26)


	//   ....[0]....
.L_26:
        /*0034*/ 	.word	0x00000440


	//   ....[1]....
        /*0038*/ 	.word	0x00000470


	//   ....[2]....
        /*003c*/ 	.word	0x00000630


	//   ....[3]....
        /*0040*/ 	.word	0x00002890


	//----- nvinfo : EIATTR_COOP_GROUP_MASK_REGIDS
	.align		4
.L_27:
        /*0044*/ 	.byte	0x04, 0x29
        /*0046*/ 	.short	(.L_29 - .L_28)


	//   ....[0]....
.L_28:
        /*0048*/ 	.word	0xffffffff


	//   ....[1]....
        /*004c*/ 	.word	0xffffffff


	//   ....[2]....
        /*0050*/ 	.word	0xffffffff


	//   ....[3]....
        /*0054*/ 	.word	0xffffffff


	//   ....[4]....
        /*0058*/ 	.word	0xffffffff


	//   ....[5]....
        /*005c*/ 	.word	0xffffffff


	//----- nvinfo : EIATTR_COOP_GROUP_INSTR_OFFSETS
	.align		4
.L_29:
        /*0060*/ 	.byte	0x04, 0x28
        /*0062*/ 	.short	(.L_31 - .L_30)


	//   ....[0]....
.L_30:
        /*0064*/ 	.word	0x00000060


	//   ....[1]....
        /*0068*/ 	.word	0x00000070


	//   ....[2]....
        /*006c*/ 	.word	0x00000130


	//   ....[3]....
        /*0070*/ 	.word	0x00000290


	//   ....[4]....
        /*0074*/ 	.word	0x000007c0


	//   ....[5]....
        /*0078*/ 	.word	0x00001480


	//----- nvinfo : EIATTR_REG_RECONFIG
	.align		4
.L_31:
        /*007c*/ 	.byte	0x01, 0x54
	.zero		2


	//----- nvinfo : EIATTR_SYSCALL_OFFSETS
	.align		4
        /*0080*/ 	.byte	0x04, 0x46
        /*0082*/ 	.short	(.L_33 - .L_32)


	//   ....[0]....
.L_32:
        /*0084*/ 	.word	0x00001670


	//----- nvinfo : EIATTR_MBARRIER_INSTR_OFFSETS
	.align		4
.L_33:
        /*0088*/ 	.byte	0x04, 0x39
        /*008a*/ 	.short	(.L_35 - .L_34)


	//   ....[0]....
.L_34:
        /*008c*/ 	.word	0x00000230
        /*0090*/ 	.word	0x000000ff
        /*0094*/ 	.word	0x00000000
        /*0098*/ 	.short	0x0100
        /*009a*/ 	.byte	0x08
	.zero		1


	//   ....[1]....
        /*009c*/ 	.word	0x00000240
        /*00a0*/ 	.word	0x000000ff
        /*00a4*/ 	.word	0x00000010
        /*00a8*/ 	.short	0x0100
        /*00aa*/ 	.byte	0x08
	.zero		1


	//   ....[2]....
        /*00ac*/ 	.word	0x00000250
        /*00b0*/ 	.word	0x000000ff
        /*00b4*/ 	.word	0x00000008
        /*00b8*/ 	.short	0x0100
        /*00ba*/ 	.byte	0x08
	.zero		1


	//   ....[3]....
        /*00bc*/ 	.word	0x00000260
        /*00c0*/ 	.word	0x000000ff
        /*00c4*/ 	.word	0x00000018
        /*00c8*/ 	.short	0x0100
        /*00ca*/ 	.byte	0x08
	.zero		1


	//   ....[4]....
        /*00cc*/ 	.word	0x000006c0
        /*00d0*/ 	.word	0x000000ff
        /*00d4*/ 	.word	0x00000030
        /*00d8*/ 	.short	0x0100
        /*00da*/ 	.byte	0x06
	.zero		1


	//   ....[5]....
        /*00dc*/ 	.word	0x00000750
        /*00e0*/ 	.word	0x000000ff
        /*00e4*/ 	.word	0x00000038
        /*00e8*/ 	.short	0x0100
        /*00ea*/ 	.byte	0x06
	.zero		1


	//   ....[6]....
        /*00ec*/ 	.word	0x00001730
        /*00f0*/ 	.word	0x00000003
        /*00f4*/ 	.word	0x00000000
        /*00f8*/ 	.short	0x010a
        /*00fa*/ 	.byte	0x3f
	.zero		1


	//   ....[7]....
        /*00fc*/ 	.word	0x00001790
        /*0100*/ 	.word	0x00000003
        /*0104*/ 	.word	0x00000000
        /*0108*/ 	.short	0x010a
        /*010a*/ 	.byte	0x3f
	.zero		1


	//   ....[8]....
        /*010c*/ 	.word	0x00001fe0
        /*0110*/ 	.word	0x00000005
        /*0114*/ 	.word	0x00000000
        /*0118*/ 	.short	0x010a
        /*011a*/ 	.byte	0x3f
	.zero		1


	//   ....[9]....
        /*011c*/ 	.word	0x00002020
        /*0120*/ 	.word	0x00000005
        /*0124*/ 	.word	0x00000000
        /*0128*/ 	.short	0x010a
        /*012a*/ 	.byte	0x3f
	.zero		1


	//   ....[10]....
        /*012c*/ 	.word	0x00002740
        /*0130*/ 	.word	0x00000005
        /*0134*/ 	.word	0x00000000
        /*0138*/ 	.short	0x0101
        /*013a*/ 	.byte	0x3f
	.zero		1


	//   ....[11]....
        /*013c*/ 	.word	0x00002900
        /*0140*/ 	.word	0x00000003
        /*0144*/ 	.word	0x00000000
        /*0148*/ 	.short	0x0101
        /*014a*/ 	.byte	0x3f
	.zero		1


	//   ....[12]....
        /*014c*/ 	.word	0x000084f0
        /*0150*/ 	.word	0x00000014
        /*0154*/ 	.word	0x00000010
        /*0158*/ 	.short	0x010a
        /*015a*/ 	.byte	0x3f
	.zero		1


	//   ....[13]....
        /*015c*/ 	.word	0x00008990
        /*0160*/ 	.word	0x00000004
        /*0164*/ 	.word	0x00000038
        /*0168*/ 	.short	0x0101
        /*016a*/ 	.byte	0x3f
	.zero		1


	//   ....[14]....
        /*016c*/ 	.word	0x000090b0
        /*0170*/ 	.word	0x00000005
        /*0174*/ 	.word	0x00000000
        /*0178*/ 	.short	0x010a
        /*017a*/ 	.byte	0x3f
	.zero		1


	//   ....[15]....
        /*017c*/ 	.word	0x00009130
        /*0180*/ 	.word	0x00000009
        /*0184*/ 	.word	0x00000000
        /*0188*/ 	.short	0x010a
        /*018a*/ 	.byte	0x3f
	.zero		1


	//   ....[16]....
        /*018c*/ 	.word	0x00009190
        /*0190*/ 	.word	0x00000003
        /*0194*/ 	.word	0x00000000
        /*0198*/ 	.short	0x010a
        /*019a*/ 	.byte	0x3f
	.zero		1


	//   ....[17]....
        /*019c*/ 	.word	0x000091e0
        /*01a0*/ 	.word	0x00000005
        /*01a4*/ 	.word	0x00000000
        /*01a8*/ 	.short	0x010a
        /*01aa*/ 	.byte	0x3f
	.zero		1


	//   ....[18]....
        /*01ac*/ 	.word	0x000092b0
        /*01b0*/ 	.word	0x00000014
        /*01b4*/ 	.word	0x00000010
        /*01b8*/ 	.short	0x010a
        /*01ba*/ 	.byte	0x3f
	.zero		1


	//   ....[19]....
        /*01bc*/ 	.word	0x00009380
        /*01c0*/ 	.word	0x00000005
        /*01c4*/ 	.word	0x00000000
        /*01c8*/ 	.short	0x010a
        /*01ca*/ 	.byte	0x3f
	.zero		1


	//----- nvinfo : EIATTR_NUM_MBARRIERS
	.align		4
.L_35:
        /*01cc*/ 	.byte	0x03, 0x38
        /*01ce*/ 	.short	0x0006


	//----- nvinfo : EIATTR_EXIT_INSTR_OFFSETS
	.align		4
        /*01d0*/ 	.byte	0x04, 0x1c
        /*01d2*/ 	.short	(.L_37 - .L_36)


	//   ....[0]....
.L_36:
        /*01d4*/ 	.word	0x000009a0


	//   ....[1]....
        /*01d8*/ 	.word	0x000011c0


	//   ....[2]....
        /*01dc*/ 	.word	0x00007b90


	//   ....[3]....
        /*01e0*/ 	.word	0x000080f0


	//   ....[4]....
        /*01e4*/ 	.word	0x00009180


	//----- nvinfo : EIATTR_MAX_THREADS
	.align		4
.L_37:
        /*01e8*/ 	.byte	0x04, 0x05
        /*01ea*/ 	.short	(.L_39 - .L_38)
.L_38:
        /*01ec*/ 	.word	0x00000180
        /*01f0*/ 	.word	0x00000001
        /*01f4*/ 	.word	0x00000001


	//----- nvinfo : EIATTR_CRS_STACK_SIZE
	.align		4
.L_39:
        /*01f8*/ 	.byte	0x04, 0x1e
        /*01fa*/ 	.short	(.L_41 - .L_40)
.L_40:
        /*01fc*/ 	.word	0x00000000


	//----- nvinfo : EIATTR_CBANK_PARAM_SIZE
	.align		4
.L_41:
        /*0200*/ 	.byte	0x03, 0x19
        /*0202*/ 	.short	0x0470


	//----- nvinfo : EIATTR_PARAM_CBANK
	.align		4
        /*0204*/ 	.byte	0x04, 0x0a
        /*0206*/ 	.short	(.L_43 - .L_42)
	.align		4
.L_42:
        /*0208*/ 	.word	index@(.nv.constant0._ZN7cutlass13device_kernelINS_4gemm6kernel13GemmUniversalIN4cute5tupleIJiiiiEEENS1_10collective13CollectiveMmaINS1_34MainloopSm90TmaGmmaWarpSpecializedILi2ENS5_IJNS4_1CILi2EEENSA_ILi4EEENSA_ILi1EEEEEENS1_35KernelTmaWarpSpecializedCooperativeEEENS5_IJNSA_ILi256EEENSA_ILi64EEENSA_ILi128EEEEEENS_10bfloat16_tENS5_IJlSD_lEEESL_SM_NS4_8TiledMMAINS4_8MMA_AtomIJNS4_4SM904GMMA27MMA_64x64x16_F32BF16BF16_SSILNSQ_5MajorE0ELSS_0ELNSQ_7ScaleInE1ELST_1EEEEEENS4_6LayoutINS5_IJSB_SD_SD_EEENS5_IJSD_NSA_ILi0EEESY_EEEEENS5_IJNS4_10UnderscoreES11_S11_EEEEENS4_23SM90_TMA_LOAD_MULTICASTENS4_14ComposedLayoutINS4_7SwizzleILi3ELi4ELi3EEENS4_18smem_ptr_flag_bitsILi16EEENSW_INS5_IJNSA_ILi8EEESI_EEENS5_IJSI_SD_EEEEEEEvNS4_8identityES14_S1E_vS1F_EENS_8epilogue10collective6detail29Sm90TmaWarpSpecializedAdapterINS1I_15DefaultEpilogueISL_SM_SM_NS1H_6thread17LinearCombinationISL_Li1EffLNS1M_9ScaleType4KindE0ELNS_15FloatRoundStyleE2ESL_EENS1_15EpilogueDefaultEEEEEvvEEEEvNT_6ParamsE)
        /*020c*/ 	.short	0x0210
        /*020e*/ 	.short	0x0470


	//----- nvinfo : EIATTR_SW_WAR
	.align		4
.L_43:
        /*0210*/ 	.byte	0x04, 0x36
        /*0212*/ 	.short	(.L_45 - .L_44)
.L_44:
        /*0214*/ 	.word	0x00000008
.L_45:


//--------------------- .nv.callgraph             --------------------------
	.section	.nv.callgraph,"",@"SHT_CUDA_CALLGRAPH"
	.align	4
	.sectionentsize	8
	.align		4
        /*0000*/ 	.word	0x00000000
	.align		4
        /*0004*/ 	.word	0xffffffff
	.align		4
        /*0008*/ 	.word	index@(_ZN7cutlass13device_kernelINS_4gemm6kernel13GemmUniversalIN4cute5tupleIJiiiiEEENS1_10collective13CollectiveMmaINS1_34MainloopSm90TmaGmmaWarpSpecializedILi2ENS5_IJNS4_1CILi2EEENSA_ILi4EEENSA_ILi1EEEEEENS1_35KernelTmaWarpSpecializedCooperativeEEENS5_IJNSA_ILi256EEENSA_ILi64EEENSA_ILi128EEEEEENS_10bfloat16_tENS5_IJlSD_lEEESL_SM_NS4_8TiledMMAINS4_8MMA_AtomIJNS4_4SM904GMMA27MMA_64x64x16_F32BF16BF16_SSILNSQ_5MajorE0ELSS_0ELNSQ_7ScaleInE1ELST_1EEEEEENS4_6LayoutINS5_IJSB_SD_SD_EEENS5_IJSD_NSA_ILi0EEESY_EEEEENS5_IJNS4_10UnderscoreES11_S11_EEEEENS4_23SM90_TMA_LOAD_MULTICASTENS4_14ComposedLayoutINS4_7SwizzleILi3ELi4ELi3EEENS4_18smem_ptr_flag_bitsILi16EEENSW_INS5_IJNSA_ILi8EEESI_EEENS5_IJSI_SD_EEEEEEEvNS4_8identityES14_S1E_vS1F_EENS_8epilogue10collective6detail29Sm90TmaWarpSpecializedAdapterINS1I_15DefaultEpilogueISL_SM_SM_NS1H_6thread17LinearCombinationISL_Li1EffLNS1M_9ScaleType4KindE0ELNS_15FloatRoundStyleE2ESL_EENS1_15EpilogueDefaultEEEEEvvEEEEvNT_6ParamsE)
	.align		4
        /*000c*/ 	.word	index@(__assertfail)
	.align		4
        /*0010*/ 	.word	0x00000000
	.align		4
        /*0014*/ 	.word	0xfffffffe
	.align		4
        /*0018*/ 	.word	0x00000000
	.align		4
        /*001c*/ 	.word	0xfffffffd
	.align		4
        /*0020*/ 	.word	0x00000000
	.align		4
        /*0024*/ 	.word	0xfffffffc


//--------------------- .nv.constant4             --------------------------
	.section	.nv.constant4,"a",@progbits
	.align	8
	.align		8
.nv.constant4:
        /*0000*/ 	.dword	__assertfail
	.align		8
        /*0008*/ 	.dword	__unnamed_1
	.align		8
        /*0010*/ 	.dword	_ZN40_INTERNAL_f4cc0f03_4_k_cu_13fb8999_222754cuda3std3__45__cpo5beginE
	.align		8
        /*0018*/ 	.dword	_ZN40_INTERNAL_f4cc0f03_4_k_cu_13fb8999_222754cuda3std3__45__cpo3endE
	.align		8
        /*0020*/ 	.dword	_ZN40_INTERNAL_f4cc0f03_4_k_cu_13fb8999_222754cuda3std3__45__cpo6cbeginE
	.align		8
        /*0028*/ 	.dword	_ZN40_INTERNAL_f4cc0f03_4_k_cu_13fb8999_222754cuda3std3__45__cpo4cendE
	.align		8
        /*0030*/ 	.dword	_ZN40_INTERNAL_f4cc0f03_4_k_cu_13fb8999_222754cuda3std3__442_GLOBAL__N__f4cc0f03_4_k_cu_13fb8999_222756ignoreE
	.align		8
        /*0038*/ 	.dword	_ZN40_INTERNAL_f4cc0f03_4_k_cu_13fb8999_222754cuda3std3__419piecewise_constructE
	.align		8
        /*0040*/ 	.dword	_ZN40_INTERNAL_f4cc0f03_4_k_cu_13fb8999_222754cuda3std3__48in_placeE
	.align		8
        /*0048*/ 	.dword	_ZN40_INTERNAL_f4cc0f03_4_k_cu_13fb8999_222754cuda3std6ranges3__45__cpo4swapE
	.align		8
        /*0050*/ 	.dword	_ZN40_INTERNAL_f4cc0f03_4_k_cu_13fb8999_222754cuda3std6ranges3__45__cpo9iter_moveE
	.align		8
        /*0058*/ 	.dword	_ZN40_INTERNAL_f4cc0f03_4_k_cu_13fb8999_222754cute7productE
	.align		8
        /*0060*/ 	.dword	_ZN40_INTERNAL_f4cc0f03_4_k_cu_13fb8999_222754cute1_E
	.align		8
        /*0068*/ 	.dword	$str$22
	.align		8
        /*0070*/ 	.dword	$str$23


//--------------------- .text._ZN7cutlass13device_kernelINS_4gemm6kernel13GemmUniversalIN4cute5tupleIJiiiiEEENS1_10collective13CollectiveMmaINS1_34MainloopSm90TmaGmmaWarpSpecializedILi2ENS5_IJNS4_1CILi2EEENSA_ILi4EEENSA_ILi1EEEEEENS1_35KernelTmaWarpSpecializedCooperativeEEENS5_IJNSA_ILi256EEENSA_ILi64EEENSA_ILi128EEEEEENS_10bfloat16_tENS5_IJlSD_lEEESL_SM_NS4_8TiledMMAINS4_8MMA_AtomIJNS4_4SM904GMMA27MMA_64x64x16_F32BF16BF16_SSILNSQ_5MajorE0ELSS_0ELNSQ_7ScaleInE1ELST_1EEEEEENS4_6LayoutINS5_IJSB_SD_SD_EEENS5_IJSD_NSA_ILi0EEESY_EEEEENS5_IJNS4_10UnderscoreES11_S11_EEEEENS4_23SM90_TMA_LOAD_MULTICASTENS4_14ComposedLayoutINS4_7SwizzleILi3ELi4ELi3EEENS4_18smem_ptr_flag_bitsILi16EEENSW_INS5_IJNSA_ILi8EEESI_EEENS5_IJSI_SD_EEEEEEEvNS4_8identityES14_S1E_vS1F_EENS_8epilogue10collective6detail29Sm90TmaWarpSpecializedAdapterINS1I_15DefaultEpilogueISL_SM_SM_NS1H_6thread17LinearCombinationISL_Li1EffLNS1M_9ScaleType4KindE0ELNS_15FloatRoundStyleE2ESL_EENS1_15EpilogueDefaultEEEEEvvEEEEvNT_6ParamsE --------------------------
	.section	.text._ZN7cutlass13device_kernelINS_4gemm6kernel13GemmUniversalIN4cute5tupleIJiiiiEEENS1_10collective13CollectiveMmaINS1_34MainloopSm90TmaGmmaWarpSpecializedILi2ENS5_IJNS4_1CILi2EEENSA_ILi4EEENSA_ILi1EEEEEENS1_35KernelTmaWarpSpecializedCooperativeEEENS5_IJNSA_ILi256EEENSA_ILi64EEENSA_ILi128EEEEEENS_10bfloat16_tENS5_IJlSD_lEEESL_SM_NS4_8TiledMMAINS4_8MMA_AtomIJNS4_4SM904GMMA27MMA_64x64x16_F32BF16BF16_SSILNSQ_5MajorE0ELSS_0ELNSQ_7ScaleInE1ELST_1EEEEEENS4_6LayoutINS5_IJSB_SD_SD_EEENS5_IJSD_NSA_ILi0EEESY_EEEEENS5_IJNS4_10UnderscoreES11_S11_EEEEENS4_23SM90_TMA_LOAD_MULTICASTENS4_14ComposedLayoutINS4_7SwizzleILi3ELi4ELi3EEENS4_18smem_ptr_flag_bitsILi16EEENSW_INS5_IJNSA_ILi8EEESI_EEENS5_IJSI_SD_EEEEEEEvNS4_8identityES14_S1E_vS1F_EENS_8epilogue10collective6detail29Sm90TmaWarpSpecializedAdapterINS1I_15DefaultEpilogueISL_SM_SM_NS1H_6thread17LinearCombinationISL_Li1EffLNS1M_9ScaleType4KindE0ELNS_15FloatRoundStyleE2ESL_EENS1_15EpilogueDefaultEEEEEvvEEEEvNT_6ParamsE,"ax",@progbits
	.align	128
.text._ZN7cutlass13device_kernelINS_4gemm6kernel13GemmUniversalIN4cute5tupleIJiiiiEEENS1_10collective13CollectiveMmaINS1_34MainloopSm90TmaGmmaWarpSpecializedILi2ENS5_IJNS4_1CILi2EEENSA_ILi4EEENSA_ILi1EEEEEENS1_35KernelTmaWarpSpecializedCooperativeEEENS5_IJNSA_ILi256EEENSA_ILi64EEENSA_ILi128EEEEEENS_10bfloat16_tENS5_IJlSD_lEEESL_SM_NS4_8TiledMMAINS4_8MMA_AtomIJNS4_4SM904GMMA27MMA_64x64x16_F32BF16BF16_SSILNSQ_5MajorE0ELSS_0ELNSQ_7ScaleInE1ELST_1EEEEEENS4_6LayoutINS5_IJSB_SD_SD_EEENS5_IJSD_NSA_ILi0EEESY_EEEEENS5_IJNS4_10UnderscoreES11_S11_EEEEENS4_23SM90_TMA_LOAD_MULTICASTENS4_14ComposedLayoutINS4_7SwizzleILi3ELi4ELi3EEENS4_18smem_ptr_flag_bitsILi16EEENSW_INS5_IJNSA_ILi8EEESI_EEENS5_IJSI_SD_EEEEEEEvNS4_8identityES14_S1E_vS1F_EENS_8epilogue10collective6detail29Sm90TmaWarpSpecializedAdapterINS1I_15DefaultEpilogueISL_SM_SM_NS1H_6thread17LinearCombinationISL_Li1EffLNS1M_9ScaleType4KindE0ELNS_15FloatRoundStyleE2ESL_EENS1_15EpilogueDefaultEEEEEvvEEEEvNT_6ParamsE:
        .type           _ZN7cutlass13device_kernelINS_4gemm6kernel13GemmUniversalIN4cute5tupleIJiiiiEEENS1_10collective13CollectiveMmaINS1_34MainloopSm90TmaGmmaWarpSpecializedILi2ENS5_IJNS4_1CILi2EEENSA_ILi4EEENSA_ILi1EEEEEENS1_35KernelTmaWarpSpecializedCooperativeEEENS5_IJNSA_ILi256EEENSA_ILi64EEENSA_ILi128EEEEEENS_10bfloat16_tENS5_IJlSD_lEEESL_SM_NS4_8TiledMMAINS4_8MMA_AtomIJNS4_4SM904GMMA27MMA_64x64x16_F32BF16BF16_SSILNSQ_5MajorE0ELSS_0ELNSQ_7ScaleInE1ELST_1EEEEEENS4_6LayoutINS5_IJSB_SD_SD_EEENS5_IJSD_NSA_ILi0EEESY_EEEEENS5_IJNS4_10UnderscoreES11_S11_EEEEENS4_23SM90_TMA_LOAD_MULTICASTENS4_14ComposedLayoutINS4_7SwizzleILi3ELi4ELi3EEENS4_18smem_ptr_flag_bitsILi16EEENSW_INS5_IJNSA_ILi8EEESI_EEENS5_IJSI_SD_EEEEEEEvNS4_8identityES14_S1E_vS1F_EENS_8epilogue10collective6detail29Sm90TmaWarpSpecializedAdapterINS1I_15DefaultEpilogueISL_SM_SM_NS1H_6thread17LinearCombinationISL_Li1EffLNS1M_9ScaleType4KindE0ELNS_15FloatRoundStyleE2ESL_EENS1_15EpilogueDefaultEEEEEvvEEEEvNT_6ParamsE,@function
        .size           _ZN7cutlass13device_kernelINS_4gemm6kernel13GemmUniversalIN4cute5tupleIJiiiiEEENS1_10collective13CollectiveMmaINS1_34MainloopSm90TmaGmmaWarpSpecializedILi2ENS5_IJNS4_1CILi2EEENSA_ILi4EEENSA_ILi1EEEEEENS1_35KernelTmaWarpSpecializedCooperativeEEENS5_IJNSA_ILi256EEENSA_ILi64EEENSA_ILi128EEEEEENS_10bfloat16_tENS5_IJlSD_lEEESL_SM_NS4_8TiledMMAINS4_8MMA_AtomIJNS4_4SM904GMMA27MMA_64x64x16_F32BF16BF16_SSILNSQ_5MajorE0ELSS_0ELNSQ_7ScaleInE1ELST_1EEEEEENS4_6LayoutINS5_IJSB_SD_SD_EEENS5_IJSD_NSA_ILi0EEESY_EEEEENS5_IJNS4_10UnderscoreES11_S11_EEEEENS4_23SM90_TMA_LOAD_MULTICASTENS4_14ComposedLayoutINS4_7SwizzleILi3ELi4ELi3EEENS4_18smem_ptr_flag_bitsILi16EEENSW_INS5_IJNSA_ILi8EEESI_EEENS5_IJSI_SD_EEEEEEEvNS4_8identityES14_S1E_vS1F_EENS_8epilogue10collective6detail29Sm90TmaWarpSpecializedAdapterINS1I_15DefaultEpilogueISL_SM_SM_NS1H_6thread17LinearCombinationISL_Li1EffLNS1M_9ScaleType4KindE0ELNS_15FloatRoundStyleE2ESL_EENS1_15EpilogueDefaultEEEEEvvEEEEvNT_6ParamsE,(.L_x_191 - _ZN7cutlass13device_kernelINS_4gemm6kernel13GemmUniversalIN4cute5tupleIJiiiiEEENS1_10collective13CollectiveMmaINS1_34MainloopSm90TmaGmmaWarpSpecializedILi2ENS5_IJNS4_1CILi2EEENSA_ILi4EEENSA_ILi1EEEEEENS1_35KernelTmaWarpSpecializedCooperativeEEENS5_IJNSA_ILi256EEENSA_ILi64EEENSA_ILi128EEEEEENS_10bfloat16_tENS5_IJlSD_lEEESL_SM_NS4_8TiledMMAINS4_8MMA_AtomIJNS4_4SM904GMMA27MMA_64x64x16_F32BF16BF16_SSILNSQ_5MajorE0ELSS_0ELNSQ_7ScaleInE1ELST_1EEEEEENS4_6LayoutINS5_IJSB_SD_SD_EEENS5_IJSD_NSA_ILi0EEESY_EEEEENS5_IJNS4_10UnderscoreES11_S11_EEEEENS4_23SM90_TMA_LOAD_MULTICASTENS4_14ComposedLayoutINS4_7SwizzleILi3ELi4ELi3EEENS4_18smem_ptr_flag_bitsILi16EEENSW_INS5_IJNSA_ILi8EEESI_EEENS5_IJSI_SD_EEEEEEEvNS4_8identityES14_S1E_vS1F_EENS_8epilogue10collective6detail29Sm90TmaWarpSpecializedAdapterINS1I_15DefaultEpilogueISL_SM_SM_NS1H_6thread17LinearCombinationISL_Li1EffLNS1M_9ScaleType4KindE0ELNS_15FloatRoundStyleE2ESL_EENS1_15EpilogueDefaultEEEEEvvEEEEvNT_6ParamsE)
        .other          _ZN7cutlass13device_kernelINS_4gemm6kernel13GemmUniversalIN4cute5tupleIJiiiiEEENS1_10collective13CollectiveMmaINS1_34MainloopSm90TmaGmmaWarpSpecializedILi2ENS5_IJNS4_1CILi2EEENSA_ILi4EEENSA_ILi1EEEEEENS1_35KernelTmaWarpSpecializedCooperativeEEENS5_IJNSA_ILi256EEENSA_ILi64EEENSA_ILi128EEEEEENS_10bfloat16_tENS5_IJlSD_lEEESL_SM_NS4_8TiledMMAINS4_8MMA_AtomIJNS4_4SM904GMMA27MMA_64x64x16_F32BF16BF16_SSILNSQ_5MajorE0ELSS_0ELNSQ_7ScaleInE1ELST_1EEEEEENS4_6LayoutINS5_IJSB_SD_SD_EEENS5_IJSD_NSA_ILi0EEESY_EEEEENS5_IJNS4_10UnderscoreES11_S11_EEEEENS4_23SM90_TMA_LOAD_MULTICASTENS4_14ComposedLayoutINS4_7SwizzleILi3ELi4ELi3EEENS4_18smem_ptr_flag_bitsILi16EEENSW_INS5_IJNSA_ILi8EEESI_EEENS5_IJSI_SD_EEEEEEEvNS4_8identityES14_S1E_vS1F_EENS_8epilogue10collective6detail29Sm90TmaWarpSpecializedAdapterINS1I_15DefaultEpilogueISL_SM_SM_NS1H_6thread17LinearCombinationISL_Li1EffLNS1M_9ScaleType4KindE0ELNS_15FloatRoundStyleE2ESL_EENS1_15EpilogueDefaultEEEEEvvEEEEvNT_6ParamsE,@"STO_CUDA_ENTRY STV_DEFAULT"
_ZN7cutlass13device_kernelINS_4gemm6kernel13GemmUniversalIN4cute5tupleIJiiiiEEENS1_10collective13CollectiveMmaINS1_34MainloopSm90TmaGmmaWarpSpecializedILi2ENS5_IJNS4_1CILi2EEENSA_ILi4EEENSA_ILi1EEEEEENS1_35KernelTmaWarpSpecializedCooperativeEEENS5_IJNSA_ILi256EEENSA_ILi64EEENSA_ILi128EEEEEENS_10bfloat16_tENS5_IJlSD_lEEESL_SM_NS4_8TiledMMAINS4_8MMA_AtomIJNS4_4SM904GMMA27MMA_64x64x16_F32BF16BF16_SSILNSQ_5MajorE0ELSS_0ELNSQ_7ScaleInE1ELST_1EEEEEENS4_6LayoutINS5_IJSB_SD_SD_EEENS5_IJSD_NSA_ILi0EEESY_EEEEENS5_IJNS4_10UnderscoreES11_S11_EEEEENS4_23SM90_TMA_LOAD_MULTICASTENS4_14ComposedLayoutINS4_7SwizzleILi3ELi4ELi3EEENS4_18smem_ptr_flag_bitsILi16EEENSW_INS5_IJNSA_ILi8EEESI_EEENS5_IJSI_SD_EEEEEEEvNS4_8identityES14_S1E_vS1F_EENS_8epilogue10collective6detail29Sm90TmaWarpSpecializedAdapterINS1I_15DefaultEpilogueISL_SM_SM_NS1H_6thread17LinearCombinationISL_Li1EffLNS1M_9ScaleType4KindE0ELNS_15FloatRoundStyleE2ESL_EENS1_15EpilogueDefaultEEEEEvvEEEEvNT_6ParamsE:
[----:B------:R-:W0:Y:S01]  /*0000*/  LDC R1, c[0x0][0x28] ;  /* 0x00000a00ff017b82 */ /* 0x000e220000000800 */
[----:B------:R-:W1:Y:S01]  /*0010*/  S2R R98, SR_TID.X ;  /* 0x0000000000627919 */ /* 0x000e620000002100 */
[----:B------:R-:W-:Y:S01]  /*0020*/  ELECT P0, URZ, PT ;  /* 0x00000000003f782f */ /* 0x000fe20003800000 */
[----:B------:R-:W-:Y:S01]  /*0030*/  BSSY B0, `(.L_x_0) ;  /* 0x000000f000007945 */ /* 0x000fe20003800000 */
[--C-:B-1----:R-:W-:Y:S02]  /*0040*/  SHF.R.U32.HI R0, RZ, 0x5, R98.reuse ;  /* 0x00000005ff007819 */ /* 0x102fe40000011662 */
[----:B------:R-:W-:-:S03]  /*0050*/  SHF.R.U32.HI R6, RZ, 0x7, R98 ;  /* 0x00000007ff067819 */ /* 0x000fc60000011662 */
[----:B------:R-:W1:Y:S04]  /*0060*/  SHFL.IDX PT, R2, R0, RZ, 0x1f ;  /* 0x00001fff00027589 */ /* 0x000e6800000e0000 */
[----:B------:R2:W3:Y:S01]  /*0070*/  SHFL.IDX PT, R5, R6, RZ, 0x1f ;  /* 0x00001fff06057589 */ /* 0x0004e200000e0000 */
[----:B-1----:R-:W-:-:S13]  /*0080*/  ISETP.NE.OR P0, PT, R2, RZ, !P0 ;  /* 0x000000ff0200720c */ /* 0x002fda0004705670 */
[----:B0-23--:R-:W-:Y:S05]  /*0090*/  @P0 BRA `(.L_x_1) ;  /* 0x0000000000200947 */ /* 0x00dfea0003800000 */
[----:B------:R-:W-:Y:S02]  /*00a0*/  ULDC.64 UR4, c[0x0][0x198] ;  /* 0x0000660000047ab9 */ /* 0x000fe40000000a00 */
[----:B------:R-:W-:Y:S02]  /*00b0*/  UIADD3 UR6, UP0, UR4, 0xf0, URZ ;  /* 0x000000f004067890 */ /* 0x000fe4000ff1e03f */
[----:B------:R-:W-:Y:S02]  /*00c0*/  UIADD3 UR4, UP1, UR4, 0x1f0, URZ ;  /* 0x000001f004047890 */ /* 0x000fe4000ff3e03f */
[----:B------:R-:W-:Y:S02]  /*00d0*/  UIADD3.X UR7, URZ, UR5, URZ, UP0, !UPT ;  /* 0x000000053f077290 */ /* 0x000fe400087fe43f */
[----:B------:R-:W-:-:S07]  /*00e0*/  UIADD3.X UR5, URZ, UR5, URZ, UP1, !UPT ;  /* 0x000000053f057290 */ /* 0x000fce0008ffe43f */
[----:B------:R0:W-:Y:S02]  /*00f0*/  UTMACCTL.PF [UR6] ;  /* 0x00000000060079b9 */ /* 0x0001e40008040000 */
[----:B------:R0:W-:Y:S02]  /*0100*/  UTMACCTL.PF [UR4] ;  /* 0x00000000040079b9 */ /* 0x0001e40008040000 */
[----:B0-----:R-:W-:Y:S01]  /*0110*/  NOP ;  /* 0x0000000000007918 */ /* 0x001fe20000000000 */
.L_x_1:
[----:B------:R-:W-:Y:S05]  /*0120*/  BSYNC B0 ;  /* 0x0000000000007941 */ /* 0x000fea0003800000 */
.L_x_0:
[----:B------:R-:W0:Y:S02]  /*0130*/  SHFL.IDX PT, R3, R0, RZ, 0x1f ;  /* 0x00001fff00037589 */ /* 0x000e2400000e0000 */
[----:B0-----:R-:W-:-:S13]  /*0140*/  ISETP.NE.AND P0, PT, R3, RZ, PT ;  /* 0x000000ff0300720c */ /* 0x001fda0003f05270 */
[----:B------:R-:W-:Y:S05]  /*0150*/  @P0 BRA `(.L_x_2) ;  /* 0x0000000000480947 */ /* 0x000fea0003800000 */
[----:B------:R-:W0:Y:S01]  /*0160*/  S2UR UR8, SR_CgaCtaId ;  /* 0x00000000000879c3 */ /* 0x000e220000008800 */
[----:B------:R-:W-:Y:S01]  /*0170*/  UMOV UR4, 0x400 ;  /* 0x0000040000047882 */ /* 0x000fe20000000000 */
[----:B------:R-:W-:Y:S01]  /*0180*/  UMOV UR5, 0x1 ;  /* 0x0000000100057882 */ /* 0x000fe20000000000 */
[----:B------:R-:W-:Y:S01]  /*0190*/  UMOV UR6, 0xa ;  /* 0x0000000a00067882 */ /* 0x000fe20000000000 */
[----:B------:R-:W-:Y:S01]  /*01a0*/  ELECT P0, URZ, PT ;  /* 0x00000000003f782f */ /* 0x000fe20003800000 */
[----:B------:R-:W-:-:S04]  /*01b0*/  UIADD3 UR6, -UR6, 0x100000, URZ ;  /* 0x0010000006067890 */ /* 0x000fc8000fffe13f */
[----:B------:R-:W-:Y:S02]  /*01c0*/  USHF.L.U32 UR7, UR6, 0xb, URZ ;  /* 0x0000000b06077899 */ /* 0x000fe4000800063f */
[----:B------:R-:W-:Y:S02]  /*01d0*/  USHF.L.U32 UR6, UR6, 0x1, URZ ;  /* 0x0000000106067899 */ /* 0x000fe4000800063f */
[----:B0-----:R-:W-:Y:S02]  /*01e0*/  ULEA UR8, UR8, UR4, 0x18 ;  /* 0x0000000408087291 */ /* 0x001fe4000f8ec03f */
[----:B------:R-:W-:-:S04]  /*01f0*/  UIADD3 UR4, -UR5, 0x100000, URZ ;  /* 0x0010000005047890 */ /* 0x000fc8000fffe13f */
[----:B------:R-:W-:Y:S02]  /*0200*/  USHF.L.U32 UR5, UR4, 0xb, URZ ;  /* 0x0000000b04057899 */ /* 0x000fe4000800063f */
[----:B------:R-:W-:Y:S01]  /*0210*/  USHF.L.U32 UR4, UR4, 0x1, URZ ;  /* 0x0000000104047899 */ /* 0x000fe2000800063f */
[----:B------:R-:W0:Y:S11]  /*0220*/  FENCE.VIEW.ASYNC.S ;  /* 0x00000000000073c6 */ /* 0x000e360000000000 */
[----:B0-----:R0:W1:Y:S01]  /*0230*/  SYNCS.EXCH.64 URZ, [UR8], UR4 ;  /* 0x00000004083f75b2 */ /* 0x0010620008000100 */
[----:B------:R0:W2:Y:S01]  /*0240*/  SYNCS.EXCH.64 URZ, [UR8+0x10], UR6 ;  /* 0x00001006083f75b2 */ /* 0x0000a20008000100 */
[----:B------:R0:W3:Y:S01]  /*0250*/  SYNCS.EXCH.64 URZ, [UR8+0x8], UR4 ;  /* 0x00000804083f75b2 */ /* 0x0000e20008000100 */
[----:B------:R0:W4:Y:S01]  /*0260*/  SYNCS.EXCH.64 URZ, [UR8+0x18], UR6 ;  /* 0x00001806083f75b2 */ /* 0x0001220008000100 */
[----:B------:R-:W-:Y:S01]  /*0270*/  NOP ;  /* 0x0000000000007918 */ /* 0x000fe20000000000 */
.L_x_2:
[----:B------:R-:W-:Y:S01]  /*0280*/  SHF.R.S32.HI R7, RZ, 0x1f, R98 ;  /* 0x0000001fff077819 */ /* 0x000fe20000011462 */
[----:B------:R-:W5:Y:S01]  /*0290*/  SHFL.IDX PT, R0, R0, RZ, 0x1f ;  /* 0x00001fff00007589 */ /* 0x000f6200000e0000 */
[----:B0-----:R-:W0:Y:S01]  /*02a0*/  S2UR UR8, SR_CTAID.X ;  /* 0x00000000000879c3 */ /* 0x001e220000002500 */
[----:B------:R-:W-:Y:S02]  /*02b0*/  ELECT P0, URZ, PT ;  /* 0x00000000003f782f */ /* 0x000fe40003800000 */
[----:B------:R-:W-:Y:S01]  /*02c0*/  LEA.HI R7, R7, R98, RZ, 0x7 ;  /* 0x0000006207077211 */ /* 0x000fe200078f38ff */
[----:B------:R-:W1:Y:S01]  /*02d0*/  S2R R4, SR_CTAID.Y ;  /* 0x0000000000047919 */ /* 0x000e620000002600 */
[----:B------:R-:W-:Y:S01]  /*02e0*/  SHF.R.S32.HI R10, RZ, 0x1f, R3 ;  /* 0x0000001fff0a7819 */ /* 0x000fe20000011403 */
[----:B------:R-:W-:Y:S01]  /*02f0*/  ULDC UR4, c[0x0][0x150] ;  /* 0x0000540000047ab9 */ /* 0x000fe20000000800 */
[----:B------:R-:W-:Y:S01]  /*0300*/  LOP3.LUT R7, R7, 0xffffff80, RZ, 0xc0, !PT ;  /* 0xffffff8007077812 */ /* 0x000fe200078ec0ff */
[----:B------:R-:W-:Y:S01]  /*0310*/  NOP ;  /* 0x0000000000007918 */ /* 0x000fe20000000000 */
[----:B------:R-:W-:Y:S01]  /*0320*/  LEA.HI R10, R10, R3, RZ, 0x2 ;  /* 0x000000030a0a7211 */ /* 0x000fe200078f10ff */
[----:B------:R-:W2:Y:S01]  /*0330*/  LDC R12, c[0x0][0x144] ;  /* 0x00005100ff0c7b82 */ /* 0x000ea20000000800 */
[----:B------:R-:W-:Y:S01]  /*0340*/  NOP ;  /* 0x0000000000007918 */ /* 0x000fe20000000000 */
[----:B------:R-:W-:Y:S01]  /*0350*/  IMAD.IADD R8, R98, 0x1, -R7 ;  /* 0x0000000162087824 */ /* 0x000fe200078e0a07 */
[----:B------:R-:W-:Y:S01]  /*0360*/  LOP3.LUT R10, R10, 0x3ffffffc, RZ, 0xc0, !PT ;  /* 0x3ffffffc0a0a7812 */ /* 0x000fe200078ec0ff */
[----:B------:R-:W-:Y:S01]  /*0370*/  IMAD.MOV.U32 R19, RZ, RZ, 0x1 ;  /* 0x00000001ff137424 */ /* 0x000fe200078e00ff */
[----:B------:R-:W-:-:S02]  /*0380*/  ISETP.NE.AND P3, PT, R5, RZ, PT ;  /* 0x000000ff0500720c */ /* 0x000fc40003f65270 */
[----:B------:R-:W-:Y:S01]  /*0390*/  SHF.R.S32.HI R7, RZ, 0x1f, R8 ;  /* 0x0000001fff077819 */ /* 0x000fe20000011408 */
[----:B------:R-:W-:Y:S01]  /*03a0*/  IMAD.IADD R10, R3, 0x1, -R10 ;  /* 0x00000001030a7824 */ /* 0x000fe200078e0a0a */
[----:B------:R-:W3:Y:S02]  /*03b0*/  LDC R14, c[0x0][0x140] ;  /* 0x00005000ff0e7b82 */ /* 0x000ee40000000800 */
[----:B------:R-:W-:Y:S02]  /*03c0*/  LEA.HI R7, R7, R8, RZ, 0x3 ;  /* 0x0000000807077211 */ /* 0x000fe400078f18ff */
[----:B-----5:R-:W-:Y:S02]  /*03d0*/  ISETP.NE.OR P0, PT, R0, RZ, !P0 ;  /* 0x000000ff0000720c */ /* 0x020fe40004705670 */
[--C-:B------:R-:W-:Y:S02]  /*03e0*/  SHF.R.S32.HI R0, RZ, 0x3, R7.reuse ;  /* 0x00000003ff007819 */ /* 0x100fe40000011407 */
[----:B------:R-:W-:-:S02]  /*03f0*/  SHF.R.S32.HI R7, RZ, 0x1f, R7 ;  /* 0x0000001fff077819 */ /* 0x000fc40000011407 */
[----:B0-----:R-:W-:Y:S02]  /*0400*/  I2FP.F32.U32 R9, UR8 ;  /* 0x0000000800097c45 */ /* 0x001fe40008201000 */
[----:B------:R-:W-:-:S03]  /*0410*/  LEA.HI R7, R7, R0, RZ, 0x2 ;  /* 0x0000000007077211 */ /* 0x000fc600078f10ff */
[----:B------:R-:W-:Y:S01]  /*0420*/  FMUL R9, R9, UR4 ;  /* 0x0000000409097c20 */ /* 0x000fe20008400000 */
[----:B------:R-:W-:Y:S01]  /*0430*/  LOP3.LUT R7, R7, 0xfffffffc, RZ, 0xc0, !PT ;  /* 0xfffffffc07077812 */ /* 0x000fe200078ec0ff */
[----:B------:R-:W-:Y:S01]  /*0440*/  VOTEU.ALL UP0, P0 ;  /* 0x00000000003f7886 */ /* 0x000fe20000000000 */
[----:B-1----:R-:W-:Y:S01]  /*0450*/  I2FP.F32.U32 R3, R4 ;  /* 0x0000000400037245 */ /* 0x002fe20000201000 */
[----:B------:R-:W-:Y:S01]  /*0460*/  ULDC UR4, c[0x0][0x154] ;  /* 0x0000550000047ab9 */ /* 0x000fe20000000800 */
[----:B------:R-:W-:Y:S01]  /*0470*/  VOTEU.ALL UP1, P0 ;  /* 0x00000000003f7886 */ /* 0x000fe20000020000 */
[----:B------:R-:W0:Y:S01]  /*0480*/  F2I.U32.TRUNC.NTZ R9, R9 ;  /* 0x0000000900097305 */ /* 0x000e22000020f000 */
[----:B------:R-:W-:Y:S01]  /*0490*/  IMAD.IADD R7, R0, 0x1, -R7 ;  /* 0x0000000100077824 */ /* 0x000fe200078e0a07 */
[----:B------:R-:W1:Y:S01]  /*04a0*/  @!UP0 S2UR UR7, SR_CgaCtaId ;  /* 0x00000000000789c3 */ /* 0x000e620000008800 */
[----:B------:R-:W-:Y:S01]  /*04b0*/  FMUL R13, R3, UR4 ;  /* 0x00000004030d7c20 */ /* 0x000fe20008400000 */
[----:B------:R-:W-:Y:S01]  /*04c0*/  UMOV UR4, 0x20 ;  /* 0x0000002000047882 */ /* 0x000fe20000000000 */
[----:B------:R-:W-:Y:S01]  /*04d0*/  IMAD R10, R10, 0x4, R7 ;  /* 0x000000040a0a7824 */ /* 0x000fe200078e0207 */
[----:B------:R-:W-:Y:S01]  /*04e0*/  @!UP0 UMOV UR6, 0x400 ;  /* 0x0000040000068882 */ /* 0x000fe20000000000 */
[----:B------:R-:W-:-:S04]  /*04f0*/  @!UP0 UIADD3 UR4, -UR4, 0x100000, URZ ;  /* 0x0010000004048890 */ /* 0x000fc8000fffe13f */
[----:B------:R-:W-:Y:S02]  /*0500*/  @!UP0 USHF.L.U32 UR5, UR4, 0xb, URZ ;  /* 0x0000000b04058899 */ /* 0x000fe4000800063f */
[----:B------:R-:W-:Y:S01]  /*0510*/  @!UP0 USHF.L.U32 UR4, UR4, 0x1, URZ ;  /* 0x0000000104048899 */ /* 0x000fe2000800063f */
[----:B---3--:R-:W-:Y:S01]  /*0520*/  ISETP.EQ.U32.AND P2, PT, R14, 0x1, PT ;  /* 0x000000010e00780c */ /* 0x008fe20003f42070 */
[----:B------:R-:W3:Y:S01]  /*0530*/  F2I.U32.TRUNC.NTZ R13, R13 ;  /* 0x0000000d000d7305 */ /* 0x000ee2000020f000 */
[----:B------:R-:W-:Y:S01]  /*0540*/  LEA.HI R0, R10, R10, RZ, 0x1 ;  /* 0x0000000a0a007211 */ /* 0x000fe200078f08ff */
[----:B------:R-:W5:Y:S03]  /*0550*/  LDC R7, c[0x0][0x148] ;  /* 0x00005200ff077b82 */ /* 0x000f660000000800 */
[----:B------:R-:W-:Y:S01]  /*0560*/  LOP3.LUT R11, R0, 0xfffffffe, RZ, 0xc0, !PT ;  /* 0xfffffffe000b7812 */ /* 0x000fe200078ec0ff */
[----:B0-----:R-:W-:Y:S01]  /*0570*/  IMAD.MOV R15, RZ, RZ, -R9 ;  /* 0x000000ffff0f7224 */ /* 0x001fe200078e0a09 */
[----:B------:R-:W-:-:S03]  /*0580*/  SHF.R.S32.HI R9, RZ, 0x1f, R2 ;  /* 0x0000001fff097819 */ /* 0x000fc60000011402 */
[----:B--2---:R-:W-:Y:S01]  /*0590*/  IMAD R3, R12, R15, UR8 ;  /* 0x000000080c037e24 */ /* 0x004fe2000f8e020f */
[----:B------:R-:W-:Y:S01]  /*05a0*/  LEA.HI R9, R9, R2, RZ, 0x2 ;  /* 0x0000000209097211 */ /* 0x000fe200078f10ff */
[C---:B------:R-:W-:Y:S02]  /*05b0*/  IMAD.IADD R0, R10.reuse, 0x1, -R11 ;  /* 0x000000010a007824 */ /* 0x040fe400078e0a0b */
[----:B------:R-:W-:Y:S01]  /*05c0*/  IMAD.SHL.U32 R11, R10, 0x4, RZ ;  /* 0x000000040a0b7824 */ /* 0x000fe200078e00ff */
[----:B------:R-:W-:Y:S01]  /*05d0*/  LOP3.LUT R9, R9, 0xfffffffc, RZ, 0xc0, !PT ;  /* 0xfffffffc09097812 */ /* 0x000fe200078ec0ff */
[----:B---3--:R-:W-:Y:S01]  /*05e0*/  IMAD.MOV R20, RZ, RZ, -R13 ;  /* 0x000000ffff147224 */ /* 0x008fe200078e0a0d */
[----:B------:R-:W-:Y:S01]  /*05f0*/  ISETP.NE.AND P4, PT, R0, R3, PT ;  /* 0x000000030000720c */ /* 0x000fe20003f85270 */
[----:B-1----:R-:W-:Y:S01]  /*0600*/  @!UP0 ULEA UR6, UR7, UR6, 0x18 ;  /* 0x0000000607068291 */ /* 0x002fe2000f8ec03f */
[----:B------:R-:W-:Y:S01]  /*0610*/  LOP3.LUT R22, R10, 0xc, R11, 0x78, !PT ;  /* 0x0000000c0a167812 */ /* 0x000fe200078e780b */
[----:B------:R-:W-:Y:S01]  /*0620*/  IMAD.IADD R0, R2, 0x1, -R9 ;  /* 0x0000000102007824 */ /* 0x000fe200078e0a09 */
[----:B------:R-:W-:Y:S01]  /*0630*/  VOTEU.ALL UP0, P0 ;  /* 0x00000000003f7886 */ /* 0x000fe20000000000 */
[----:B------:R-:W-:Y:S01]  /*0640*/  LOP3.LUT P0, RZ, R8, 0x7, RZ, 0xc0, !PT ;  /* 0x0000000708ff7812 */ /* 0x000fe2000780c0ff */
[----:B------:R-:W-:Y:S01]  /*0650*/  VIADD R10, R5, 0xffffffff ;  /* 0xffffffff050a7836 */ /* 0x000fe20000000000 */
[----:B------:R-:W-:-:S02]  /*0660*/  LOP3.LUT R11, R98, 0x7f, RZ, 0xc0, !PT ;  /* 0x0000007f620b7812 */ /* 0x000fc400078ec0ff */
[----:B------:R-:W-:Y:S01]  /*0670*/  ISETP.NE.AND P1, PT, R0, 0x3, PT ;  /* 0x000000030000780c */ /* 0x000fe20003f25270 */
[----:B-----5:R-:W-:Y:S01]  /*0680*/  IMAD R9, R7, R20, R4 ;  /* 0x0000001407097224 */ /* 0x020fe200078e0204 */
[C---:B------:R-:W-:Y:S02]  /*0690*/  ISETP.LT.U32.AND P0, PT, R22.reuse, 0x8, !P0 ;  /* 0x000000081600780c */ /* 0x040fe40004701070 */
[----:B------:R-:W-:Y:S01]  /*06a0*/  @P4 LEA.HI R2, R22, R22, RZ, 0x1 ;  /* 0x0000001616024211 */ /* 0x000fe200078f08ff */
[----:B------:R-:W0:Y:S02]  /*06b0*/  FENCE.VIEW.ASYNC.S ;  /* 0x00000000000073c6 */ /* 0x000e240000000000 */
[----:B0-----:R0:W1:Y:S01]  /*06c0*/  @!UP0 SYNCS.EXCH.64 URZ, [UR6+0x30], UR4 ;  /* 0x00003004063f85b2 */ /* 0x0010620008000100 */
[----:B------:R-:W-:Y:S02]  /*06d0*/  ISETP.EQ.OR P1, PT, R0, RZ, !P1 ;  /* 0x000000ff0000720c */ /* 0x000fe40004f22670 */
[----:B------:R-:W-:-:S02]  /*06e0*/  @P4 SHF.R.S32.HI R2, RZ, 0x1, R2 ;  /* 0x00000001ff024819 */ /* 0x000fc40000011402 */
[----:B------:R-:W-:Y:S02]  /*06f0*/  ISETP.EQ.AND P1, PT, R5, RZ, P1 ;  /* 0x000000ff0500720c */ /* 0x000fe40000f22270 */
[----:B------:R-:W-:Y:S02]  /*0700*/  @P4 ISETP.NE.AND P5, PT, R2, R9, PT ;  /* 0x000000090200420c */ /* 0x000fe40003fa5270 */
[----:B------:R-:W-:Y:S02]  /*0710*/  ISETP.GE.U32.AND P6, PT, R10, 0x2, PT ;  /* 0x000000020a00780c */ /* 0x000fe40003fc6070 */
[----:B------:R-:W-:Y:S02]  /*0720*/  SEL R2, RZ, 0x1, !P0 ;  /* 0x00000001ff027807 */ /* 0x000fe40004000000 */
[----:B------:R-:W-:Y:S02]  /*0730*/  @P4 SEL R19, RZ, 0x1, P5 ;  /* 0x00000001ff134807 */ /* 0x000fe40002800000 */
[----:B------:R-:W-:Y:S01]  /*0740*/  SEL R18, RZ, 0x1, !P1 ;  /* 0x00000001ff127807 */ /* 0x000fe20004800000 */
[----:B------:R0:W2:Y:S01]  /*0750*/  @!UP1 SYNCS.EXCH.64 URZ, [UR6+0x38], UR4 ;  /* 0x00003804063f95b2 */ /* 0x0000a20008000100 */
[----:B------:R-:W-:Y:S01]  /*0760*/  LOP3.LUT R19, R19, R2, RZ, 0xc0, !PT ;  /* 0x0000000213137212 */ /* 0x000fe200078ec0ff */
[----:B------:R-:W-:Y:S01]  /*0770*/  NOP ;  /* 0x0000000000007918 */ /* 0x000fe20000000000 */
[----:B------:R-:W-:Y:S01]  /*0780*/  SEL R18, R18, 0x2, P6 ;  /* 0x0000000212127807 */ /* 0x000fe20003000000 */
[----:B------:R-:W-:Y:S06]  /*0790*/  @!P2 BRA `(.L_x_3) ;  /* 0x000000000008a947 */ /* 0x000fec0003800000 */
[----:B-12-4-:R-:W-:Y:S01]  /*07a0*/  UCGABAR_ARV ;  /* 0x00000000000079c7 */ /* 0x016fe20008000000 */
[----:B------:R-:W-:Y:S05]  /*07b0*/  BRA `(.L_x_4) ;  /* 0x0000000000047947 */ /* 0x000fea0003800000 */
.L_x_3:
[----:B-12-4-:R-:W-:Y:S01]  /*07c0*/  NOP ;  /* 0x0000000000007918 */ /* 0x016fe20000000000 */
.L_x_4:
[----:B------:R-:W1:Y:S01]  /*07d0*/  LDC R2, c[0x0][0x65c] ;  /* 0x00019700ff027b82 */ /* 0x000e620000000800 */
[----:B------:R-:W-:Y:S01]  /*07e0*/  LOP3.LUT R5, R5, 0xfffff7ff, RZ, 0xc0, !PT ;  /* 0xfffff7ff05057812 */ /* 0x000fe200078ec0ff */
[----:B------:R-:W-:Y:S02]  /*07f0*/  IMAD.U32 R8, RZ, RZ, UR8 ;  /* 0x00000008ff087e24 */ /* 0x000fe4000f8e00ff */
[----:B------:R-:W-:Y:S01]  /*0800*/  IMAD.MOV.U32 R9, RZ, RZ, RZ ;  /* 0x000000ffff097224 */ /* 0x000fe200078e00ff */
[----:B-1----:R-:W-:-:S13]  /*0810*/  ISETP.NE.AND P1, PT, R2, 0x1, PT ;  /* 0x000000010200780c */ /* 0x002fda0003f25270 */
[----:B------:R-:W1:Y:S01]  /*0820*/  @P1 LDC R17, c[0x0][0x10] ;  /* 0x00000400ff111b82 */ /* 0x000e620000000800 */
[----:B------:R-:W-:Y:S01]  /*0830*/  @P1 LOP3.LUT R5, R5, 0x800, RZ, 0xfc, !PT ;  /* 0x0000080005051812 */ /* 0x000fe200078efcff */
[----:B------:R-:W-:Y:S02]  /*0840*/  @P1 IMAD.MOV.U32 R5, RZ, RZ, RZ ;  /* 0x000000ffff051224 */ /* 0x000fe400078e00ff */
[----:B------:R-:W-:-:S04]  /*0850*/  @P1 IMAD.MOV.U32 R15, RZ, RZ, RZ ;  /* 0x000000ffff0f1224 */ /* 0x000fc800078e00ff */
[----:B------:R-:W2:Y:S01]  /*0860*/  @!P1 LDC R13, c[0x0][0xc] ;  /* 0x00000300ff0d9b82 */ /* 0x000ea20000000800 */
[----:B0-----:R-:W-:Y:S01]  /*0870*/  ULDC UR4, c[0x0][0xc] ;  /* 0x0000030000047ab9 */ /* 0x001fe20000000800 */
[----:B------:R-:W-:Y:S01]  /*0880*/  ULDC UR5, c[0x0][0x10] ;  /* 0x0000040000057ab9 */ /* 0x000fe20000000800 */
[----:B------:R-:W-:Y:S01]  /*0890*/  ULDC UR6, c[0x0][0x14] ;  /* 0x0000050000067ab9 */ /* 0x000fe20000000800 */
[----:B------:R-:W-:-:S04]  /*08a0*/  UIMAD.WIDE.U32 UR4, UR4, UR5, URZ ;  /* 0x00000005040472a5 */ /* 0x000fc8000f8e003f */
[----:B------:R-:W-:Y:S02]  /*08b0*/  UIMAD.WIDE.U32 UR38, UR4, UR6, URZ ;  /* 0x00000006042672a5 */ /* 0x000fe4000f8e003f */
[----:B------:R-:W-:-:S04]  /*08c0*/  UIMAD UR41, UR5, UR6, URZ ;  /* 0x00000006052972a4 */ /* 0x000fc8000f8e023f */
[----:B------:R-:W-:Y:S01]  /*08d0*/  UIADD3 UR41, UR39, UR41, URZ ;  /* 0x0000002927297290 */ /* 0x000fe2000fffe03f */
[----:B-1----:R-:W-:-:S04]  /*08e0*/  @P1 IMAD.WIDE.U32 R16, R17, UR8, R4 ;  /* 0x0000000811101c25 */ /* 0x002fc8000f8e0004 */
[----:B------:R-:W-:Y:S02]  /*08f0*/  @P1 IMAD.IADD R17, R17, 0x1, R15 ;  /* 0x0000000111111824 */ /* 0x000fe400078e020f */
[----:B--2---:R-:W-:-:S04]  /*0900*/  @!P1 IMAD.WIDE.U32 R8, R4, R13, R8 ;  /* 0x0000000d04089225 */ /* 0x004fc800078e0008 */
[----:B------:R-:W-:Y:S02]  /*0910*/  @!P1 IMAD.MOV.U32 R16, RZ, RZ, R8 ;  /* 0x000000ffff109224 */ /* 0x000fe400078e0008 */
[----:B------:R-:W-:Y:S01]  /*0920*/  @!P1 IMAD.MOV.U32 R17, RZ, RZ, R9 ;  /* 0x000000ffff119224 */ /* 0x000fe200078e0009 */
[----:B------:R-:W-:Y:S06]  /*0930*/  @!P2 BRA `(.L_x_5) ;  /* 0x00000000000ca947 */ /* 0x000fec0003800000 */
[----:B------:R-:W-:Y:S01]  /*0940*/  UCGABAR_WAIT ;  /* 0x0000000000007dc7 */ /* 0x000fe20008000000 */
[----:B------:R-:W-:Y:S01]  /*0950*/  CCTL.IVALL ;  /* 0x00000000ff00798f */ /* 0x000fe20002000000 */
[----:B------:R-:W-:Y:S05]  /*0960*/  BRA `(.L_x_6) ;  /* 0x0000000000047947 */ /* 0x000fea0003800000 */
.L_x_5:
[----:B------:R-:W-:Y:S06]  /*0970*/  BAR.SYNC.DEFER_BLOCKING 0x0 ;  /* 0x0000000000007b1d */ /* 0x000fec0000010000 */
.L_x_6:
[----:B------:R-:W-:Y:S05]  /*0980*/  @!P3 BRA `(.L_x_7) ;  /* 0x000000700084b947 */ /* 0x000fea0003800000 */
[----:B------:R-:W-:-:S13]  /*0990*/  ISETP.GT.U32.AND P0, PT, R10, 0x1, PT ;  /* 0x000000010a00780c */ /* 0x000fda0003f04070 */
[----:B------:R-:W-:Y:S05]  /*09a0*/  @P0 EXIT ;  /* 0x000000000000094d */ /* 0x000fea0003800000 */
[----:B------:R-:W-:Y:S01]  /*09b0*/  ULDC.64 UR4, c[0x0][0x650] ;  /* 0x0001940000047ab9 */ /* 0x000fe20000000a00 */
[----:B------:R-:W-:Y:S01]  /*09c0*/  PRMT R0, RZ, 0x7610, R0 ;  /* 0x00007610ff007816 */ /* 0x000fe20000000000 */
[----:B------:R-:W-:Y:S01]  /*09d0*/  IMAD.MOV.U32 R111, RZ, RZ, -0x1 ;  /* 0xffffffffff6f7424 */ /* 0x000fe200078e00ff */
[----:B------:R-:W-:Y:S01]  /*09e0*/  ISETP.GE.U32.AND P0, PT, R16, UR4, PT ;  /* 0x0000000410007c0c */ /* 0x000fe2000bf06070 */
[----:B------:R-:W-:Y:S02]  /*09f0*/  IMAD.MOV.U32 R103, RZ, RZ, -0x1 ;  /* 0xffffffffff677424 */ /* 0x000fe400078e00ff */
[----:B------:R-:W-:Y:S01]  /*0a00*/  IMAD.MOV.U32 R23, RZ, RZ, -0x1 ;  /* 0xffffffffff177424 */ /* 0x000fe200078e00ff */
[----:B------:R-:W-:-:S13]  /*0a10*/  ISETP.GE.U32.AND.EX P0, PT, R17, UR5, PT, P0 ;  /* 0x0000000511007c0c */ /* 0x000fda000bf06100 */
[----:B------:R-:W-:Y:S05]  /*0a20*/  @P0 BRA `(.L_x_8) ;  /* 0x00000004002c0947 */ /* 0x000fea0003800000 */
[----:B------:R-:W0:Y:S01]  /*0a30*/  LDC.64 R24, c[0x0][0x628] ;  /* 0x00018a00ff187b82 */ /* 0x000e220000000a00 */
[----:B------:R-:W-:Y:S02]  /*0a40*/  IMAD.MOV.U32 R8, RZ, RZ, R16 ;  /* 0x000000ffff087224 */ /* 0x000fe400078e0010 */
[----:B------:R-:W-:-:S05]  /*0a50*/  IMAD.MOV.U32 R9, RZ, RZ, R17 ;  /* 0x000000ffff097224 */ /* 0x000fca00078e0011 */
[----:B------:R-:W1:Y:S08]  /*0a60*/  LDC R0, c[0x0][0x630] ;  /* 0x00018c00ff007b82 */ /* 0x000e700000000800 */
[----:B------:R-:W2:Y:S01]  /*0a70*/  LDC.64 R26, c[0x0][0x620] ;  /* 0x00018800ff1a7b82 */ /* 0x000ea20000000a00 */
[----:B0-----:R-:W-:-:S04]  /*0a80*/  ISETP.NE.U32.AND P0, PT, R24, RZ, PT ;  /* 0x000000ff1800720c */ /* 0x001fc80003f05070 */
[----:B------:R-:W-:-:S13]  /*0a90*/  ISETP.NE.AND.EX P0, PT, R25, RZ, PT, P0 ;  /* 0x000000ff1900720c */ /* 0x000fda0003f05300 */
[----:B-12---:R-:W-:Y:S05]  /*0aa0*/  @!P0 BRA `(.L_x_9) ;  /* 0x0000000000288947 */ /* 0x006fea0003800000 */
[----:B------:R-:W0:Y:S02]  /*0ab0*/  LDC R15, c[0x0][0x634] ;  /* 0x00018d00ff0f7b82 */ /* 0x000e240000000800 */
[----:B0-----:R-:W-:-:S05]  /*0ac0*/  IADD3 R15, P0, R16, R15, RZ ;  /* 0x0000000f100f7210 */ /* 0x001fca0007f1e0ff */
[----:B------:R-:W-:-:S04]  /*0ad0*/  IMAD.X R21, RZ, RZ, R17, P0 ;  /* 0x000000ffff157224 */ /* 0x000fc800000e0611 */
[----:B------:R-:W-:-:S04]  /*0ae0*/  IMAD.WIDE.U32 R8, R21, R24, RZ ;  /* 0x0000001815087225 */ /* 0x000fc800078e00ff */
[----:B------:R-:W-:-:S04]  /*0af0*/  IMAD.WIDE.U32 R12, P0, R15, R25, R8 ;  /* 0x000000190f0c7225 */ /* 0x000fc80007800008 */
[----:B------:R-:W-:-:S04]  /*0b00*/  IMAD.WIDE.U32 R8, R15, R24, RZ ;  /* 0x000000180f087225 */ /* 0x000fc800078e00ff */
[----:B------:R-:W-:Y:S01]  /*0b10*/  IMAD.X R15, RZ, RZ, RZ, P0 ;  /* 0x000000ffff0f7224 */ /* 0x000fe200000e06ff */
[----:B------:R-:W-:Y:S01]  /*0b20*/  IADD3 RZ, P0, R9, R12, RZ ;  /* 0x0000000c09ff7210 */ /* 0x000fe20007f1e0ff */
[----:B------:R-:W-:-:S04]  /*0b30*/  IMAD.MOV.U32 R14, RZ, RZ, R13 ;  /* 0x000000ffff0e7224 */ /* 0x000fc800078e000d */
[----:B------:R-:W-:-:S08]  /*0b40*/  IMAD.WIDE.U32.X R8, R21, R25, R14, P0 ;  /* 0x0000001915087225 */ /* 0x000fd000000e040e */
.L_x_9:
[----:B------:R-:W0:Y:S01]  /*0b50*/  LDC.64 R28, c[0x0][0x640] ;  /* 0x00019000ff1c7b82 */ /* 0x000e220000000a00 */
[--C-:B------:R-:W-:Y:S01]  /*0b60*/  SHF.R.U64 R30, R8, R0, R9.reuse ;  /* 0x00000000081e7219 */ /* 0x100fe20000001209 */
[----:B------:R-:W-:Y:S01]  /*0b70*/  IMAD R20, R7, R20, R4 ;  /* 0x0000001407147224 */ /* 0x000fe200078e0204 */
[----:B------:R-:W-:Y:S02]  /*0b80*/  SHF.R.U32.HI R0, RZ, R0, R9 ;  /* 0x00000000ff007219 */ /* 0x000fe40000011609 */
[----:B------:R-:W-:-:S03]  /*0b90*/  IADD3 R5, P0, RZ, -R30, RZ ;  /* 0x8000001eff057210 */ /* 0x000fc60007f1e0ff */
[----:B------:R-:W1:Y:S02]  /*0ba0*/  LDC R12, c[0x0][0x618] ;  /* 0x00018600ff0c7b82 */ /* 0x000e640000000800 */
[----:B------:R-:W-:-:S04]  /*0bb0*/  IMAD.X R9, RZ, RZ, ~R0, P0 ;  /* 0x000000ffff097224 */ /* 0x000fc800000e0e00 */
[-C--:B------:R-:W-:Y:S02]  /*0bc0*/  IMAD R0, R9, R26.reuse, RZ ;  /* 0x0000001a09007224 */ /* 0x080fe400078e02ff */
[----:B------:R-:W2:Y:S01]  /*0bd0*/  LDC R14, c[0x0][0x608] ;  /* 0x00018200ff0e7b82 */ /* 0x000ea20000000800 */
[----:B------:R-:W-:-:S04]  /*0be0*/  IMAD.WIDE.U32 R8, R5, R26, R16 ;  /* 0x0000001a05087225 */ /* 0x000fc800078e0010 */
[----:B------:R-:W-:Y:S02]  /*0bf0*/  IMAD R5, R5, R27, R0 ;  /* 0x0000001b05057224 */ /* 0x000fe400078e0200 */
[----:B------:R-:W-:Y:S01]  /*0c00*/  IMAD.MOV.U32 R27, RZ, RZ, 0x1 ;  /* 0x00000001ff1b7424 */ /* 0x000fe200078e00ff */
[----:B------:R-:W3:Y:S01]  /*0c10*/  LDC R24, c[0x0][0x658] ;  /* 0x00019600ff187b82 */ /* 0x000ee20000000800 */
[----:B------:R-:W-:Y:S01]  /*0c20*/  IMAD.IADD R5, R9, 0x1, R5 ;  /* 0x0000000109057824 */ /* 0x000fe200078e0205 */
[----:B0-----:R-:W-:Y:S01]  /*0c30*/  ISETP.NE.U32.AND P0, PT, R28, RZ, PT ;  /* 0x000000ff1c00720c */ /* 0x001fe20003f05070 */
[----:B------:R-:W-:-:S03]  /*0c40*/  IMAD.MOV.U32 R9, RZ, RZ, -0x1 ;  /* 0xffffffffff097424 */ /* 0x000fc600078e00ff */
[----:B------:R-:W-:Y:S02]  /*0c50*/  ISETP.NE.AND.EX P0, PT, R29, RZ, PT, P0 ;  /* 0x000000ff1d00720c */ /* 0x000fe40003f05300 */
[----:B------:R-:W0:Y:S01]  /*0c60*/  LDC R21, c[0x0][0x600] ;  /* 0x00018000ff157b82 */ /* 0x000e220000000800 */
[-CC-:B-1----:R-:W-:Y:S02]  /*0c70*/  SHF.R.U64 R10, R8, R12.reuse, R5.reuse ;  /* 0x0000000c080a7219 */ /* 0x182fe40000001205 */
[----:B------:R-:W-:-:S05]  /*0c80*/  SHF.R.U32.HI R5, RZ, R12, R5 ;  /* 0x0000000cff057219 */ /* 0x000fca0000011605 */
[----:B------:R-:W1:Y:S01]  /*0c90*/  LDC R23, c[0x0][0x648] ;  /* 0x00019200ff177b82 */ /* 0x000e620000000800 */
[-CC-:B--2---:R-:W-:Y:S02]  /*0ca0*/  SHF.R.U64 R32, R10, R14.reuse, R5.reuse ;  /* 0x0000000e0a207219 */ /* 0x184fe40000001205 */
[----:B------:R-:W-:-:S05]  /*0cb0*/  SHF.R.U32.HI R5, RZ, R14, R5 ;  /* 0x0000000eff057219 */ /* 0x000fca0000011605 */
[----:B------:R-:W2:Y:S01]  /*0cc0*/  LDC R25, c[0x0][0x638] ;  /* 0x00018e00ff197b82 */ /* 0x000ea20000000800 */
[-CC-:B---3--:R-:W-:Y:S02]  /*0cd0*/  SHF.R.U64 R14, R32, R24.reuse, R5.reuse ;  /* 0x00000018200e7219 */ /* 0x188fe40000001205 */
[-C--:B------:R-:W-:Y:S02]  /*0ce0*/  SHF.L.U32 R0, R9, R24.reuse, RZ ;  /* 0x0000001809007219 */ /* 0x080fe400000006ff */
[----:B------:R-:W-:Y:S01]  /*0cf0*/  SHF.R.U32.HI R5, RZ, R24, R5 ;  /* 0x00000018ff057219 */ /* 0x000fe20000011605 */
[----:B------:R-:W-:Y:S01]  /*0d00*/  IMAD.MOV.U32 R4, RZ, RZ, R14 ;  /* 0x000000ffff047224 */ /* 0x000fe200078e000e */
[----:B------:R-:W-:Y:S01]  /*0d10*/  LOP3.LUT R7, RZ, R0, RZ, 0x33, !PT ;  /* 0x00000000ff077212 */ /* 0x000fe200078e33ff */
[----:B------:R-:W3:Y:S01]  /*0d20*/  LDC R26, c[0x0][0x610] ;  /* 0x00018400ff1a7b82 */ /* 0x000ee20000000800 */
[----:B------:R-:W-:Y:S05]  /*0d30*/  @!P0 BRA `(.L_x_10) ;  /* 0x0000000000288947 */ /* 0x000fea0003800000 */
[----:B------:R-:W4:Y:S02]  /*0d40*/  LDC R13, c[0x0][0x64c] ;  /* 0x00019300ff0d7b82 */ /* 0x000f240000000800 */
[----:B----4-:R-:W-:-:S05]  /*0d50*/  IADD3 R13, P0, R14, R13, RZ ;  /* 0x0000000d0e0d7210 */ /* 0x010fca0007f1e0ff */
        /* <DEDUP_REMOVED lines=8> */
.L_x_10:
[----:B-1----:R-:W-:Y:S01]  /*0de0*/  SHF.R.U64 R4, R4, R23, R5 ;  /* 0x0000001704047219 */ /* 0x002fe20000001205 */
[----:B0-----:R-:W-:Y:S01]  /*0df0*/  VIADD R5, R21, 0xffffffff ;  /* 0xffffffff15057836 */ /* 0x001fe20000000000 */
[----:B------:R-:W-:Y:S01]  /*0e00*/  SHF.L.U32 R0, R27, R24, RZ ;  /* 0x000000181b007219 */ /* 0x000fe200000006ff */
[----:B------:R-:W-:Y:S01]  /*0e10*/  IMAD.MOV.U32 R23, RZ, RZ, R30 ;  /* 0x000000ffff177224 */ /* 0x000fe200078e001e */
[----:B------:R-:W-:Y:S01]  /*0e20*/  LOP3.LUT R7, R32, R7, RZ, 0xc0, !PT ;  /* 0x0000000720077212 */ /* 0x000fe200078ec0ff */
[----:B------:R-:W-:Y:S01]  /*0e30*/  IMAD.MOV R8, RZ, RZ, -R4 ;  /* 0x000000ffff087224 */ /* 0x000fe200078e0a04 */
[----:B------:R-:W-:Y:S02]  /*0e40*/  SEL R3, R3, R20, !P1 ;  /* 0x0000001403037207 */ /* 0x000fe40004800000 */
[----:B------:R-:W-:Y:S01]  /*0e50*/  LOP3.LUT R5, R10, R5, RZ, 0xc0, !PT ;  /* 0x000000050a057212 */ /* 0x000fe200078ec0ff */
[----:B------:R-:W-:Y:S02]  /*0e60*/  IMAD R4, R0, R4, R7 ;  /* 0x0000000400047224 */ /* 0x000fe400078e0207 */
[----:B--2---:R-:W-:-:S02]  /*0e70*/  IMAD R0, R8, R25, R14 ;  /* 0x0000001908007224 */ /* 0x004fc400078e020e */
[----:B---3--:R-:W-:Y:S02]  /*0e80*/  IMAD R3, R4, R26, R3 ;  /* 0x0000001a04037224 */ /* 0x008fe400078e0203 */
[----:B------:R-:W-:Y:S02]  /*0e90*/  IMAD.MOV.U32 R7, RZ, RZ, 0x1 ;  /* 0x00000001ff077424 */ /* 0x000fe400078e00ff */
[----:B------:R-:W-:-:S03]  /*0ea0*/  IMAD R4, R0, R21, R5 ;  /* 0x0000001500047224 */ /* 0x000fc600078e0205 */
[----:B------:R-:W-:Y:S02]  /*0eb0*/  PRMT R0, R7, 0x7610, R0 ;  /* 0x0000761007007816 */ /* 0x000fe40000000000 */
[----:B------:R-:W-:Y:S02]  /*0ec0*/  SEL R103, R4, R3, !P1 ;  /* 0x0000000304677207 */ /* 0x000fe40004800000 */
[----:B------:R-:W-:-:S07]  /*0ed0*/  SEL R111, R3, R4, !P1 ;  /* 0x00000004036f7207 */ /* 0x000fce0004800000 */
.L_x_8:
[----:B------:R-:W-:-:S08]  /*0ee0*/  NOP ;  /* 0x0000000000007918 */ /* 0x000fd00000000000 */
[----:B------:R-:W0:Y:S02]  /*0ef0*/  USETMAXREG.TRY_ALLOC.CTAPOOL UP0, 0xe8 ;  /* 0x000000e8000079c8 */ /* 0x000e240008000600 */
[----:B0-----:R-:W-:-:S13]  /*0f00*/  PLOP3.LUT P0, PT, PT, PT, UP0, 0x80, 0x0 ;  /* 0x000000000000781c */ /* 0x001fda0003f0f008 */
[----:B------:R-:W-:Y:S05]  /*0f10*/  @!P0 BRA `(.L_x_8) ;  /* 0xfffffffc00f08947 */ /* 0x000fea000383ffff */
[----:B------:R-:W-:Y:S01]  /*0f20*/  ULDC.64 UR4, c[0x0][0x598] ;  /* 0x0001660000047ab9 */ /* 0x000fe20000000a00 */
[----:B------:R-:W-:Y:S01]  /*0f30*/  ULDC.64 UR36, c[0x0][0x208] ;  /* 0x0000820000247ab9 */ /* 0x000fe20000000a00 */
[----:B------:R-:W-:-:S04]  /*0f40*/  ISETP.NE.U32.AND P0, PT, RZ, UR4, PT ;  /* 0x00000004ff007c0c */ /* 0x000fc8000bf05070 */
[----:B------:R-:W-:-:S13]  /*0f50*/  ISETP.NE.AND.EX P0, PT, RZ, UR5, PT, P0 ;  /* 0x00000005ff007c0c */ /* 0x000fda000bf05300 */
[----:B------:R-:W-:Y:S05]  /*0f60*/  @!P0 BRA `(.L_x_11) ;  /* 0x00000000001c8947 */ /* 0x000fea0003800000 */
[----:B------:R-:W0:Y:S02]  /*0f70*/  LDC.64 R4, c[0x0][0x598] ;  /* 0x00016600ff047b82 */ /* 0x000e240000000a00 */
[----:B0-----:R-:W2:Y:S02]  /*0f80*/  LDG.E.64 R4, desc[UR36][R4.64] ;  /* 0x0000002404047981 */ /* 0x001ea4000c1e1b00 */
[----:B--2---:R-:W-:-:S04]  /*0f90*/  ISETP.NE.U32.AND P0, PT, R4, RZ, PT ;  /* 0x000000ff0400720c */ /* 0x004fc80003f05070 */
[----:B------:R-:W-:-:S13]  /*0fa0*/  ISETP.NE.AND.EX P0, PT, R5, RZ, PT, P0 ;  /* 0x000000ff0500720c */ /* 0x000fda0003f05300 */
[----:B------:R-:W-:Y:S05]  /*0fb0*/  @!P0 BRA `(.L_x_11) ;  /* 0x0000000000088947 */ /* 0x000fea0003800000 */
[----:B------:R0:W5:Y:S01]  /*0fc0*/  LD.E R90, desc[UR36][R4.64] ;  /* 0x00000024045a7980 */ /* 0x000162000c101900 */
[----:B------:R-:W-:Y:S05]  /*0fd0*/  BRA `(.L_x_12) ;  /* 0x0000000000247947 */ /* 0x000fea0003800000 */
.L_x_11:
[----:B------:R-:W-:Y:S02]  /*0fe0*/  ULDC.64 UR4, c[0x0][0x588] ;  /* 0x0001620000047ab9 */ /* 0x000fe40000000a00 */
[----:B------:R-:W-:-:S04]  /*0ff0*/  ISETP.NE.U32.AND P0, PT, RZ, UR4, PT ;  /* 0x00000004ff007c0c */ /* 0x000fc8000bf05070 */
[----:B------:R-:W-:-:S13]  /*1000*/  ISETP.NE.AND.EX P0, PT, RZ, UR5, PT, P0 ;  /* 0x00000005ff007c0c */ /* 0x000fda000bf05300 */
[----:B------:R-:W-:Y:S05]  /*1010*/  @!P0 BRA `(.L_x_13) ;  /* 0x00000000000c8947 */ /* 0x000fea0003800000 */
[----:B------:R-:W0:Y:S02]  /*1020*/  LDC.64 R90, c[0x0][0x588] ;  /* 0x00016200ff5a7b82 */ /* 0x000e240000000a00 */
[----:B0-----:R1:W5:Y:S01]  /*1030*/  LDG.E R90, desc[UR36][R90.64] ;  /* 0x000000245a5a7981 */ /* 0x001362000c1e1900 */
[----:B------:R-:W-:Y:S05]  /*1040*/  BRA `(.L_x_12) ;  /* 0x0000000000087947 */ /* 0x000fea0003800000 */
.L_x_13:
[----:B------:R-:W-:Y:S02]  /*1050*/  ULDC UR4, c[0x0][0x580] ;  /* 0x0001600000047ab9 */ /* 0x000fe40000000800 */
[----:B------:R-:W-:-:S07]  /*1060*/  IMAD.U32 R90, RZ, RZ, UR4 ;  /* 0x00000004ff5a7e24 */ /* 0x000fce000f8e00ff */
.L_x_12:
[----:B------:R-:W-:Y:S02]  /*1070*/  ULDC.64 UR4, c[0x0][0x5a0] ;  /* 0x0001680000047ab9 */ /* 0x000fe40000000a00 */
[----:B------:R-:W-:-:S04]  /*1080*/  ISETP.NE.U32.AND P0, PT, RZ, UR4, PT ;  /* 0x00000004ff007c0c */ /* 0x000fc8000bf05070 */
[----:B------:R-:W-:-:S13]  /*1090*/  ISETP.NE.AND.EX P0, PT, RZ, UR5, PT, P0 ;  /* 0x00000005ff007c0c */ /* 0x000fda000bf05300 */
[----:B------:R-:W-:Y:S05]  /*10a0*/  @!P0 BRA `(.L_x_14) ;  /* 0x00000000001c8947 */ /* 0x000fea0003800000 */
[----:B0-----:R-:W0:Y:S02]  /*10b0*/  LDC.64 R4, c[0x0][0x5a0] ;  /* 0x00016800ff047b82 */ /* 0x001e240000000a00 */
[----:B0-----:R-:W2:Y:S02]  /*10c0*/  LDG.E.64 R4, desc[UR36][R4.64] ;  /* 0x0000002404047981 */ /* 0x001ea4000c1e1b00 */
[----:B--2---:R-:W-:-:S04]  /*10d0*/  ISETP.NE.U32.AND P0, PT, R4, RZ, PT ;  /* 0x000000ff0400720c */ /* 0x004fc80003f05070 */
[----:B------:R-:W-:-:S13]  /*10e0*/  ISETP.NE.AND.EX P0, PT, R5, RZ, PT, P0 ;  /* 0x000000ff0500720c */ /* 0x000fda0003f05300 */
[----:B------:R-:W-:Y:S05]  /*10f0*/  @!P0 BRA `(.L_x_14) ;  /* 0x0000000000088947 */ /* 0x000fea0003800000 */
[----:B-1----:R0:W5:Y:S01]  /*1100*/  LD.E R91, desc[UR36][R4.64] ;  /* 0x00000024045b7980 */ /* 0x002162000c101900 */
[----:B------:R-:W-:Y:S05]  /*1110*/  BRA `(.L_x_15) ;  /* 0x0000000000247947 */ /* 0x000fea0003800000 */
.L_x_14:
[----:B------:R-:W-:Y:S02]  /*1120*/  ULDC.64 UR4, c[0x0][0x590] ;  /* 0x0001640000047ab9 */ /* 0x000fe40000000a00 */
[----:B------:R-:W-:-:S04]  /*1130*/  ISETP.NE.U32.AND P0, PT, RZ, UR4, PT ;  /* 0x00000004ff007c0c */ /* 0x000fc8000bf05070 */
[----:B------:R-:W-:-:S13]  /*1140*/  ISETP.NE.AND.EX P0, PT, RZ, UR5, PT, P0 ;  /* 0x00000005ff007c0c */ /* 0x000fda000bf05300 */
[----:B------:R-:W-:Y:S05]  /*1150*/  @!P0 BRA `(.L_x_16) ;  /* 0x00000000000c8947 */ /* 0x000fea0003800000 */
[----:B0-----:R-:W1:Y:S02]  /*1160*/  LDC.64 R4, c[0x0][0x590] ;  /* 0x00016400ff047b82 */ /* 0x001e640000000a00 */
[----:B-1----:R1:W5:Y:S01]  /*1170*/  LDG.E R91, desc[UR36][R4.64] ;  /* 0x00000024045b7981 */ /* 0x002362000c1e1900 */
[----:B------:R-:W-:Y:S05]  /*1180*/  BRA `(.L_x_15) ;  /* 0x0000000000087947 */ /* 0x000fea0003800000 */
.L_x_16:
[----:B------:R-:W-:Y:S02]  /*1190*/  ULDC UR4, c[0x0][0x584] ;  /* 0x0001610000047ab9 */ /* 0x000fe40000000800 */
[----:B-1----:R-:W-:-:S07]  /*11a0*/  IMAD.U32 R91, RZ, RZ, UR4 ;  /* 0x00000004ff5b7e24 */ /* 0x002fce000f8e00ff */
.L_x_15:
[----:B------:R-:W-:-:S13]  /*11b0*/  LOP3.LUT P0, RZ, R0, 0xff, RZ, 0xc0, !PT ;  /* 0x000000ff00ff7812 */ /* 0x000fda000780c0ff */
[----:B------:R-:W-:Y:S05]  /*11c0*/  @!P0 EXIT ;  /* 0x000000000000894d */ /* 0x000fea0003800000 */
[----:B------:R-:W2:Y:S01]  /*11d0*/  LDC R93, c[0x0][0x658] ;  /* 0x00019600ff5d7b82 */ /* 0x000ea20000000800 */
[----:B------:R-:W-:Y:S01]  /*11e0*/  ULDC.64 UR6, c[0x0][0x288] ;  /* 0x0000a20000067ab9 */ /* 0x000fe20000000a00 */
[----:B------:R-:W-:Y:S01]  /*11f0*/  LOP3.LUT R6, R6, 0x1, RZ, 0xc0, !PT ;  /* 0x0000000106067812 */ /* 0x000fe200078ec0ff */
[----:B------:R-:W-:Y:S01]  /*1200*/  UIADD3 UR4, UR7, 0x7f, URZ ;  /* 0x0000007f07047890 */ /* 0x000fe2000fffe03f */
[----:B------:R-:W-:Y:S01]  /*1210*/  SHF.R.U32.HI R0, RZ, 0x2, R98 ;  /* 0x00000002ff007819 */ /* 0x000fe20000011662 */
[----:B------:R-:W-:Y:S01]  /*1220*/  IMAD.U32 R3, RZ, RZ, UR6 ;  /* 0x00000006ff037e24 */ /* 0x000fe2000f8e00ff */
[----:B------:R-:W-:Y:S01]  /*1230*/  SHF.R.U32.HI R11, RZ, 0x1, R11 ;  /* 0x00000001ff0b7819 */ /* 0x000fe2000001160b */
[----:B------:R-:W-:Y:S01]  /*1240*/  USHF.R.S32.HI UR5, URZ, 0x1f, UR4 ;  /* 0x0000001f3f057899 */ /* 0x000fe20008011404 */
[----:B------:R-:W3:Y:S01]  /*1250*/  LDC.64 R96, c[0x0][0x5c8] ;  /* 0x00017200ff607b82 */ /* 0x000ee20000000a00 */
[----:B------:R-:W-:Y:S01]  /*1260*/  LOP3.LUT R92, R98, 0x3, RZ, 0xc0, !PT ;  /* 0x00000003625c7812 */ /* 0x000fe200078ec0ff */
[----:B01----:R-:W-:Y:S01]  /*1270*/  IMAD.SHL.U32 R5, R6, 0x40, RZ ;  /* 0x0000004006057824 */ /* 0x003fe200078e00ff */
[----:B------:R-:W-:Y:S01]  /*1280*/  LOP3.LUT R0, R0, 0x7, RZ, 0xc0, !PT ;  /* 0x0000000700007812 */ /* 0x000fe200078ec0ff */
[----:B------:R-:W-:Y:S01]  /*1290*/  ULEA.HI UR5, UR5, UR4, URZ, 0x7 ;  /* 0x0000000405057291 */ /* 0x000fe2000f8f383f */
[----:B------:R-:W-:Y:S01]  /*12a0*/  LOP3.LUT R11, R11, 0x30, RZ, 0xc0, !PT ;  /* 0x000000300b0b7812 */ /* 0x000fe200078ec0ff */
[----:B------:R-:W-:Y:S01]  /*12b0*/  IMAD R92, R92, -0x2, R3 ;  /* 0xfffffffe5c5c7824 */ /* 0x000fe200078e0203 */
[--C-:B------:R-:W-:Y:S01]  /*12c0*/  LOP3.LUT R88, R5, 0x40, R0.reuse, 0xe2, !PT ;  /* 0x0000004005587812 */ /* 0x100fe200078ee200 */
[----:B------:R-:W0:Y:S01]  /*12d0*/  LDC R100, c[0x0][0x600] ;  /* 0x00018000ff647b82 */ /* 0x000e220000000800 */
[----:B------:R-:W-:Y:S01]  /*12e0*/  IADD3 R3, RZ, -R11, -R0 ;  /* 0x8000000bff037210 */ /* 0x000fe20007ffe800 */
[----:B------:R-:W-:Y:S01]  /*12f0*/  IMAD.MOV.U32 R0, RZ, RZ, -0x1 ;  /* 0xffffffffff007424 */ /* 0x000fe200078e00ff */
[----:B------:R-:W-:Y:S01]  /*1300*/  USHF.R.S32.HI UR43, URZ, 0x7, UR5 ;  /* 0x000000073f2b7899 */ /* 0x000fe20008011405 */
[----:B------:R-:W-:Y:S01]  /*1310*/  IMAD.MOV.U32 R4, RZ, RZ, 0x1 ;  /* 0x00000001ff047424 */ /* 0x000fe200078e00ff */
[----:B------:R-:W-:Y:S01]  /*1320*/  LOP3.LUT R99, R98, 0x80, RZ, 0xc0, !PT ;  /* 0x0000008062637812 */ /* 0x000fe200078ec0ff */
[----:B------:R-:W-:Y:S01]  /*1330*/  IMAD R3, R6, -0x40, R3 ;  /* 0xffffffc006037824 */ /* 0x000fe200078e0203 */
[----:B------:R-:W-:Y:S01]  /*1340*/  UISETP.LT.AND UP0, UPT, UR43, 0x1, UPT ;  /* 0x000000012b00788c */ /* 0x000fe2000bf01270 */
[----:B--2---:R-:W-:Y:S01]  /*1350*/  SHF.L.U32 R0, R0, R93, RZ ;  /* 0x0000005d00007219 */ /* 0x004fe200000006ff */
[----:B------:R-:W-:Y:S01]  /*1360*/  ULDC UR4, c[0x0][0x284] ;  /* 0x0000a10000047ab9 */ /* 0x000fe20000000800 */
[----:B------:R-:W-:Y:S01]  /*1370*/  LOP3.LUT R88, R88, R11, RZ, 0xfc, !PT ;  /* 0x0000000b58587212 */ /* 0x000fe200078efcff */
[----:B------:R-:W-:Y:S01]  /*1380*/  USEL UR44, UR43, 0x1, UP0 ;  /* 0x000000012b2c7887 */ /* 0x000fe20008000000 */
[----:B------:R-:W-:Y:S01]  /*1390*/  SHF.L.U32 R93, R4, R93, RZ ;  /* 0x0000005d045d7219 */ /* 0x000fe200000006ff */
[----:B------:R-:W-:Y:S01]  /*13a0*/  IMAD.SHL.U32 R98, R98, 0x2, RZ ;  /* 0x0000000262627824 */ /* 0x000fe200078e00ff */
[----:B------:R-:W-:Y:S01]  /*13b0*/  LOP3.LUT R118, R18, 0x1, RZ, 0xfc, !PT ;  /* 0x0000000112767812 */ /* 0x000fe200078efcff */
[----:B------:R-:W-:Y:S01]  /*13c0*/  VIADD R102, R3, UR4 ;  /* 0x0000000403667c36 */ /* 0x000fe20008000000 */
[C-C-:B---3--:R-:W-:Y:S01]  /*13d0*/  SHF.L.U64.HI R94, R96.reuse, 0x7, R97.reuse ;  /* 0x00000007605e7819 */ /* 0x148fe20000010261 */
[----:B------:R-:W-:Y:S01]  /*13e0*/  IMAD.MOV.U32 R89, RZ, RZ, RZ ;  /* 0x000000ffff597224 */ /* 0x000fe200078e00ff */
[C---:B------:R-:W-:Y:S01]  /*13f0*/  SHF.L.U64.HI R95, R96.reuse, 0x3, R97 ;  /* 0x00000003605f7819 */ /* 0x040fe20000010261 */
[C---:B------:R-:W-:Y:S01]  /*1400*/  IMAD.SHL.U32 R97, R96.reuse, 0x80, RZ ;  /* 0x0000008060617824 */ /* 0x040fe200078e00ff */
[----:B------:R-:W-:Y:S01]  /*1410*/  SHF.R.U32.HI R99, RZ, 0x7, R99 ;  /* 0x00000007ff637819 */ /* 0x000fe20000011663 */
[----:B------:R-:W-:Y:S01]  /*1420*/  IMAD.SHL.U32 R96, R96, 0x8, RZ ;  /* 0x0000000860607824 */ /* 0x000fe200078e00ff */
[----:B------:R-:W-:Y:S01]  /*1430*/  LOP3.LUT R101, RZ, R0, RZ, 0x33, !PT ;  /* 0x00000000ff657212 */ /* 0x000fe200078e33ff */
[----:B------:R-:W-:Y:S01]  /*1440*/  UIADD3 UR44, UR43, -UR44, URZ ;  /* 0x8000002c2b2c7290 */ /* 0x000fe2000fffe03f */
[----:B0-----:R-:W-:Y:S01]  /*1450*/  VIADD R100, R100, 0xffffffff ;  /* 0xffffffff64647836 */ /* 0x001fe20000000000 */
[----:B------:R-:W-:Y:S01]  /*1460*/  UMOV UR40, URZ ;  /* 0x0000003f00287c82 */ /* 0x000fe20008000000 */
[----:B------:R-:W-:-:S09]  /*1470*/  UMOV UR42, URZ ;  /* 0x0000003f002a7c82 */ /* 0x000fd20008000000 */
.L_x_160:
[----:B0-----:R-:W0:Y:S01]  /*1480*/  SHFL.IDX PT, R0, R99, RZ, 0x1f ;  /* 0x00001fff63007589 */ /* 0x001e2200000e0000 */
[----:B-1----:R-:W1:Y:S01]  /*1490*/  S2UR UR7, SR_CgaCtaId ;  /* 0x00000000000779c3 */ /* 0x002e620000008800 */
[----:B------:R-:W-:Y:S01]  /*14a0*/  UMOV UR6, 0x400 ;  /* 0x0000040000067882 */ /* 0x000fe20000000000 */
[----:B0-----:R-:W-:Y:S01]  /*14b0*/  R2UR UR4, R0 ;  /* 0x00000000000472ca */ /* 0x001fe200000e0000 */
[----:B-1----:R-:W-:-:S12]  /*14c0*/  ULEA UR6, UR7, UR6, 0x18 ;  /* 0x0000000607067291 */ /* 0x002fd8000f8ec03f */
[----:B------:R-:W-:-:S04]  /*14d0*/  ULEA.HI UR5, UR4, UR4, URZ, 0x1 ;  /* 0x0000000404057291 */ /* 0x000fc8000f8f083f */
[----:B------:R-:W-:-:S04]  /*14e0*/  ULOP3.LUT UR5, UR5, 0x7fffe, URZ, 0xc0, !UPT ;  /* 0x0007fffe05057892 */ /* 0x000fc8000f8ec03f */
[----:B------:R-:W-:-:S03]  /*14f0*/  UIADD3 UR5, UR4, -UR5, URZ ;  /* 0x8000000504057290 */ /* 0x000fc6000fffe03f */
[----:B------:R-:W-:Y:S01]  /*1500*/  ULDC UR4, c[0x0][0x28c] ;  /* 0x0000a30000047ab9 */ /* 0x000fe20000000800 */
[----:B------:R-:W-:Y:S01]  /*1510*/  ULEA UR5, UR5, UR6, 0xd ;  /* 0x0000000605057291 */ /* 0x000fe2000f8e683f */
[----:B------:R-:W-:-:S03]  /*1520*/  ISETP.LT.AND P0, PT, RZ, UR4, PT ;  /* 0x00000004ff007c0c */ /* 0x000fc6000bf01270 */
[----:B------:R-:W-:-:S04]  /*1530*/  UIADD3 UR5, UR5, 0x100, URZ ;  /* 0x0000010005057890 */ /* 0x000fc8000fffe03f */
[----:B------:R-:W-:-:S04]  /*1540*/  USHF.R.U32.HI UR5, URZ, 0x4, UR5 ;  /* 0x000000043f057899 */ /* 0x000fc80008011605 */
[----:B------:R-:W-:-:S04]  /*1550*/  ULOP3.LUT UR5, UR5, 0x3fff, URZ, 0xc0, !UPT ;  /* 0x00003fff05057892 */ /* 0x000fc8000f8ec03f */
[----:B------:R-:W-:Y:S01]  /*1560*/  ULOP3.LUT UR45, UR5, 0x10000, URZ, 0xfc, !UPT ;  /* 0x00010000052d7892 */ /* 0x000fe2000f8efc3f */
[----:B--2345:R-:W-:Y:S11]  /*1570*/  @P0 BRA `(.L_x_17) ;  /* 0x0000000000400947 */ /* 0x03cff60003800000 */
[----:B------:R-:W-:Y:S01]  /*1580*/  MOV R0, 0x0 ;  /* 0x0000000000007802 */ /* 0x000fe20000000f00 */
[----:B------:R-:W-:Y:S01]  /*1590*/  ULDC.64 UR4, c[0x4][0x68] ;  /* 0x01001a0000047ab9 */ /* 0x000fe20000000a00 */
[----:B------:R-:W-:Y:S01]  /*15a0*/  ULDC.64 UR6, c[0x4][0x8] ;  /* 0x0100020000067ab9 */ /* 0x000fe20000000a00 */
[----:B------:R-:W-:Y:S01]  /*15b0*/  IMAD.U32 R4, RZ, RZ, UR4 ;  /* 0x00000004ff047e24 */ /* 0x000fe2000f8e00ff */
[----:B------:R0:W1:Y:S01]  /*15c0*/  LDC.64 R14, c[0x4][R0] ;  /* 0x01000000000e7b82 */ /* 0x0000620000000a00 */
[----:B------:R-:W-:Y:S01]  /*15d0*/  IMAD.U32 R5, RZ, RZ, UR5 ;  /* 0x00000005ff057e24 */ /* 0x000fe2000f8e00ff */
[----:B------:R-:W-:Y:S01]  /*15e0*/  ULDC.64 UR4, c[0x4][0x70] ;  /* 0x01001c0000047ab9 */ /* 0x000fe20000000a00 */
[----:B------:R-:W-:Y:S02]  /*15f0*/  IMAD.U32 R10, RZ, RZ, UR6 ;  /* 0x00000006ff0a7e24 */ /* 0x000fe4000f8e00ff */
[----:B------:R-:W-:Y:S02]  /*1600*/  IMAD.U32 R6, RZ, RZ, UR4 ;  /* 0x00000004ff067e24 */ /* 0x000fe4000f8e00ff */
[----:B------:R-:W-:-:S02]  /*1610*/  IMAD.U32 R7, RZ, RZ, UR5 ;  /* 0x00000005ff077e24 */ /* 0x000fc4000f8e00ff */
[----:B------:R-:W-:Y:S02]  /*1620*/  IMAD.U32 R11, RZ, RZ, UR7 ;  /* 0x00000007ff0b7e24 */ /* 0x000fe4000f8e00ff */
[----:B------:R-:W-:Y:S02]  /*1630*/  IMAD.MOV.U32 R8, RZ, RZ, 0x1e1 ;  /* 0x000001e1ff087424 */ /* 0x000fe400078e00ff */
[----:B------:R-:W-:Y:S02]  /*1640*/  IMAD.MOV.U32 R12, RZ, RZ, 0x1 ;  /* 0x00000001ff0c7424 */ /* 0x000fe400078e00ff */
[----:B0-----:R-:W-:-:S07]  /*1650*/  IMAD.MOV.U32 R13, RZ, RZ, RZ ;  /* 0x000000ffff0d7224 */ /* 0x001fce00078e00ff */
[----:B------:R-:W-:-:S07]  /*1660*/  LEPC R20, `(.L_x_17) ;  /* 0x000000001014794e */ /* 0x000fce0000000000 */
[----:B-1---5:R-:W-:Y:S05]  /*1670*/  CALL.ABS.NOINC R14 ;  /* 0x000000000e007343 */ /* 0x022fea0003c00000 */
.L_x_17:
[----:B------:R-:W-:-:S13]  /*1680*/  ISETP.NE.AND P0, PT, R118, 0x3, PT ;  /* 0x000000037600780c */ /* 0x000fda0003f05270 */
[----:B------:R-:W-:Y:S05]  /*1690*/  @!P0 BRA `(.L_x_18) ;  /* 0x0000000000048947 */ /* 0x000fea0003800000 */
[----:B------:R-:W-:Y:S01]  /*16a0*/  BPT.TRAP 0x1 ;  /* 0x000000040000795c */ /* 0x000fe20000300000 */
.L_x_18:
[----:B------:R-:W0:Y:S01]  /*16b0*/  S2UR UR5, SR_CgaCtaId ;  /* 0x00000000000579c3 */ /* 0x000e220000008800 */
[----:B------:R-:W-:Y:S01]  /*16c0*/  UMOV UR4, 0x400 ;  /* 0x0000040000047882 */ /* 0x000fe20000000000 */
[----:B------:R-:W-:Y:S02]  /*16d0*/  IMAD.U32 R0, RZ, RZ, UR40 ;  /* 0x00000028ff007e24 */ /* 0x000fe4000f8e00ff */
[----:B------:R-:W-:-:S03]  /*16e0*/  IMAD.U32 R3, RZ, RZ, UR42 ;  /* 0x0000002aff037e24 */ /* 0x000fc6000f8e00ff */
[----:B------:R-:W-:Y:S01]  /*16f0*/  SHF.L.U32 R0, R0, 0x1f, RZ ;  /* 0x0000001f00007819 */ /* 0x000fe200000006ff */
[----:B0-----:R-:W-:-:S06]  /*1700*/  ULEA UR4, UR5, UR4, 0x18 ;  /* 0x0000000405047291 */ /* 0x001fcc000f8ec03f */
[----:B------:R-:W-:-:S04]  /*1710*/  IMAD.U32 R6, RZ, RZ, UR4 ;  /* 0x00000004ff067e24 */ /* 0x000fc8000f8e00ff */
[----:B------:R-:W-:-:S04]  /*1720*/  IMAD R3, R3, 0x8, R6 ;  /* 0x0000000803037824 */ /* 0x000fc800078e0206 */
[----:B------:R0:W1:Y:S01]  /*1730*/  SYNCS.PHASECHK.TRANS64.TRYWAIT P1, [R3+URZ], R0 ;  /* 0x00000000030075a7 */ /* 0x000062000802017f */
[----:B------:R-:W-:Y:S05]  /*1740*/  @!P0 BRA `(.L_x_19) ;  /* 0x0000000000048947 */ /* 0x000fea0003800000 */
[----:B------:R-:W-:Y:S01]  /*1750*/  BPT.TRAP 0x1 ;  /* 0x000000040000795c */ /* 0x000fe20000300000 */
.L_x_19:
[----:B------:R-:W-:-:S05]  /*1760*/  IMAD.U32 R4, RZ, RZ, UR44 ;  /* 0x0000002cff047e24 */ /* 0x000fca000f8e00ff */
[----:B------:R-:W-:Y:S01]  /*1770*/  ISETP.GE.AND P2, PT, R4, 0x1, PT ;  /* 0x000000010400780c */ /* 0x000fe20003f46270 */
[----:B-1----:R-:W-:-:S12]  /*1780*/  @P1 BRA `(.L_x_20) ;  /* 0x0000000000081947 */ /* 0x002fd80003800000 */
[----:B------:R-:W1:Y:S02]  /*1790*/  SYNCS.PHASECHK.TRANS64.TRYWAIT P1, [R3+URZ], R0 ;  /* 0x00000000030075a7 */ /* 0x000e64000802017f */
[----:B-1----:R-:W-:Y:S05]  /*17a0*/  @!P1 BRA `(.L_x_21) ;  /* 0x0000007800789947 */ /* 0x002fea0003800000 */
.L_x_20:
[----:B------:R-:W-:Y:S05]  /*17b0*/  WARPSYNC.ALL ;  /* 0x0000000000007948 */ /* 0x000fea0003800000 */
[----:B------:R-:W-:Y:S01]  /*17c0*/  R2UR UR4, R6 ;  /* 0x00000000060472ca */ /* 0x000fe200000e0000 */
[----:B------:R-:W-:Y:S01]  /*17d0*/  ULEA UR8, UR42, UR45, 0xc ;  /* 0x0000002d2a087291 */ /* 0x000fe2000f8e603f */
[----:B------:R-:W-:Y:S01]  /*17e0*/  WARPGROUP.ARRIVE ;  /* 0x00000000000079c5 */ /* 0x000fe20000000000 */
[----:B------:R-:W-:Y:S01]  /*17f0*/  UMOV UR9, 0x40000040 ;  /* 0x4000004000097882 */ /* 0x000fe20000000000 */
[----:B------:R-:W-:Y:S01]  /*1800*/  UMOV UR11, 0x40000040 ;  /* 0x40000040000b7882 */ /* 0x000fe20000000000 */
[----:B------:R-:W-:Y:S01]  /*1810*/  UIADD3 UR12, UR8, 0x400, URZ ;  /* 0x00000400080c7890 */ /* 0x000fe2000fffe03f */
[----:B------:R-:W-:Y:S01]  /*1820*/  UMOV UR15, UR11 ;  /* 0x0000000b000f7c82 */ /* 0x000fe20008000000 */
[----:B------:R-:W-:Y:S01]  /*1830*/  UMOV UR13, 0x40000040 ;  /* 0x40000040000d7882 */ /* 0x000fe20000000000 */
[----:B------:R-:W-:-:S05]  /*1840*/  UIADD3 UR5, UR8, 0x402, URZ ;  /* 0x0000040208057890 */ /* 0x000fca000fffe03f */
[----:B------:R-:W-:-:S04]  /*1850*/  UIADD3 UR4, UR4, 0x20100, URZ ;  /* 0x0002010004047890 */ /* 0x000fc8000fffe03f */
[----:B------:R-:W-:-:S04]  /*1860*/  USHF.R.U32.HI UR4, URZ, 0x4, UR4 ;  /* 0x000000043f047899 */ /* 0x000fc80008011604 */
[----:B------:R-:W-:-:S04]  /*1870*/  ULOP3.LUT UR4, UR4, 0x3fff, URZ, 0xc0, !UPT ;  /* 0x00003fff04047892 */ /* 0x000fc8000f8ec03f */
[----:B------:R-:W-:-:S04]  /*1880*/  ULOP3.LUT UR4, UR4, 0x10000, URZ, 0xfc, !UPT ;  /* 0x0001000004047892 */ /* 0x000fc8000f8efc3f */
[----:B------:R-:W-:-:S07]  /*1890*/  ULEA UR6, UR42, UR4, 0xa ;  /* 0x000000042a067291 */ /* 0x000fce000f8e503f */
[----:B------:R-:W-:Y:S02]  /*18a0*/  UMOV UR10, UR6 ;  /* 0x00000006000a7c82 */ /* 0x000fe40008000000 */
[----:B------:R-:W-:Y:S01]  /*18b0*/  HGMMA.64x64x16.F32.BF16 R56, gdesc[UR8], RZ, !UPT, gsb0 ;  /* 0x00e00000083879f0 */ /* 0x000fe2000c0018ff */
[----:B------:R-:W-:Y:S01]  /*18c0*/  UMOV UR14, UR10 ;  /* 0x0000000a000e7c82 */ /* 0x000fe20008000000 */
[----:B------:R-:W-:Y:S01]  /*18d0*/  UIADD3 UR10, UR6, 0x206, URZ ;  /* 0x00000206060a7890 */ /* 0x000fe2000fffe03f */
[----:B------:R-:W-:Y:S01]  /*18e0*/  UMOV UR9, 0x40000040 ;  /* 0x4000004000097882 */ /* 0x000fe20000000000 */
[----:B------:R-:W-:Y:S01]  /*18f0*/  UMOV UR11, 0x40000040 ;  /* 0x40000040000b7882 */ /* 0x000fe20000000000 */
[----:B------:R-:W-:Y:S02]  /*1900*/  WARPGROUP.DEPBAR.LE gsb0, 0x0 ;  /* 0x00008000000079c5 */ /* 0x000fe40000010000 */
[----:B------:R-:W-:-:S06]  /*1910*/  WARPGROUP.ARRIVE ;  /* 0x00000000000079c5 */ /* 0x000fcc0000000000 */
[----:B------:R-:W-:Y:S01]  /*1920*/  HGMMA.64x64x16.F32.BF16 R24, gdesc[UR12], RZ, !UPT, gsb0 ;  /* 0x00e000000c1879f0 */ /* 0x000fe2000c0018ff */
[----:B------:R-:W-:Y:S02]  /*1930*/  UIADD3 UR12, UR8, 0x2, URZ ;  /* 0x00000002080c7890 */ /* 0x000fe4000fffe03f */
[----:B------:R-:W-:Y:S01]  /*1940*/  UIADD3 UR14, UR6, 0x2, URZ ;  /* 0x00000002060e7890 */ /* 0x000fe2000fffe03f */
[----:B------:R-:W-:Y:S01]  /*1950*/  UMOV UR13, 0x40000040 ;  /* 0x40000040000d7882 */ /* 0x000fe20000000000 */
[----:B------:R-:W-:Y:S01]  /*1960*/  UMOV UR15, 0x40000040 ;  /* 0x40000040000f7882 */ /* 0x000fe20000000000 */
[----:B------:R-:W-:Y:S02]  /*1970*/  WARPGROUP.DEPBAR.LE gsb0, 0x0 ;  /* 0x00008000000079c5 */ /* 0x000fe40000010000 */
[----:B------:R-:W-:-:S06]  /*1980*/  WARPGROUP.ARRIVE ;  /* 0x00000000000079c5 */ /* 0x000fcc0000000000 */
[----:B------:R-:W-:Y:S01]  /*1990*/  HGMMA.64x64x16.F32.BF16 R56, gdesc[UR12], R56, gsb0 ;  /* 0x00e000000c3879f0 */ /* 0x000fe20008001838 */
[----:B------:R-:W-:Y:S01]  /*19a0*/  UMOV UR12, UR5 ;  /* 0x00000005000c7c82 */ /* 0x000fe20008000000 */
[----:B------:R-:W-:Y:S01]  /*19b0*/  UMOV UR13, 0x40000040 ;  /* 0x40000040000d7882 */ /* 0x000fe20000000000 */
[----:B------:R-:W-:Y:S01]  /*19c0*/  UIADD3 UR5, UR8, 0x404, URZ ;  /* 0x0000040408057890 */ /* 0x000fe2000fffe03f */
[----:B------:R-:W-:Y:S02]  /*19d0*/  WARPGROUP.DEPBAR.LE gsb0, 0x0 ;  /* 0x00008000000079c5 */ /* 0x000fe40000010000 */
[----:B------:R-:W-:-:S06]  /*19e0*/  WARPGROUP.ARRIVE ;  /* 0x00000000000079c5 */ /* 0x000fcc0000000000 */
[----:B------:R-:W-:Y:S01]  /*19f0*/  HGMMA.64x64x16.F32.BF16 R24, gdesc[UR12], R24, gsb0 ;  /* 0x00e000000c1879f0 */ /* 0x000fe20008001818 */
        /* <DEDUP_REMOVED lines=56> */
[----:B------:R-:W-:Y:S01]  /*1d80*/  UIADD3 UR6, UR8, 0xc06, URZ ;  /* 0x00000c0608067890 */ /* 0x000fe2000fffe03f */
[----:B------:R-:W-:Y:S02]  /*1d90*/  WARPGROUP.DEPBAR.LE gsb0, 0x0 ;  /* 0x00008000000079c5 */ /* 0x000fe40000010000 */
[----:B------:R-:W-:-:S06]  /*1da0*/  WARPGROUP.ARRIVE ;  /* 0x00000000000079c5 */ /* 0x000fcc0000000000 */
[----:B------:R-:W-:Y:S01]  /*1db0*/  HGMMA.64x64x16.F32.BF16 R56, gdesc[UR12], R56, gsb0 ;  /* 0x00e000000c3879f0 */ /* 0x000fe20008001838 */
[----:B------:R-:W-:Y:S01]  /*1dc0*/  UMOV UR12, UR5 ;  /* 0x00000005000c7c82 */ /* 0x000fe20008000000 */
[----:B------:R-:W-:Y:S01]  /*1dd0*/  UMOV UR13, 0x40000040 ;  /* 0x40000040000d7882 */ /* 0x000fe20000000000 */
[----:B------:R-:W-:-:S07]  /*1de0*/  UIADD3 UR5, UR8, 0x806, URZ ;  /* 0x0000080608057890 */ /* 0x000fce000fffe03f */
[----:B------:R-:W-:Y:S01]  /*1df0*/  UMOV UR8, UR5 ;  /* 0x0000000500087c82 */ /* 0x000fe20008000000 */
[----:B------:R-:W-:Y:S02]  /*1e00*/  WARPGROUP.DEPBAR.LE gsb0, 0x0 ;  /* 0x00008000000079c5 */ /* 0x000fe40000010000 */
[----:B------:R-:W-:-:S06]  /*1e10*/  WARPGROUP.ARRIVE ;  /* 0x00000000000079c5 */ /* 0x000fcc0000000000 */
[----:B------:R-:W-:Y:S03]  /*1e20*/  HGMMA.64x64x16.F32.BF16 R24, gdesc[UR12], R24, gsb0 ;  /* 0x00e000000c1879f0 */ /* 0x000fe60008001818 */
[----:B------:R-:W-:Y:S02]  /*1e30*/  WARPGROUP.DEPBAR.LE gsb0, 0x0 ;  /* 0x00008000000079c5 */ /* 0x000fe40000010000 */
[----:B------:R-:W-:-:S06]  /*1e40*/  WARPGROUP.ARRIVE ;  /* 0x00000000000079c5 */ /* 0x000fcc0000000000 */
[----:B------:R-:W-:Y:S01]  /*1e50*/  HGMMA.64x64x16.F32.BF16 R56, gdesc[UR8], R56, gsb0 ;  /* 0x00e00000083879f0 */ /* 0x000fe20008001838 */
[----:B------:R-:W-:Y:S01]  /*1e60*/  UMOV UR8, UR6 ;  /* 0x0000000600087c82 */ /* 0x000fe20008000000 */
[----:B------:R-:W-:Y:S01]  /*1e70*/  UMOV UR9, 0x40000040 ;  /* 0x4000004000097882 */ /* 0x000fe20000000000 */
[----:B------:R-:W-:Y:S02]  /*1e80*/  WARPGROUP.DEPBAR.LE gsb0, 0x0 ;  /* 0x00008000000079c5 */ /* 0x000fe40000010000 */
[----:B------:R-:W-:-:S06]  /*1e90*/  WARPGROUP.ARRIVE ;  /* 0x00000000000079c5 */ /* 0x000fcc0000000000 */
[----:B------:R-:W-:Y:S03]  /*1ea0*/  HGMMA.64x64x16.F32.BF16 R24, gdesc[UR8], R24, gsb0 ;  /* 0x00e00000081879f0 */ /* 0x000fe60008001818 */
[----:B------:R-:W-:Y:S02]  /*1eb0*/  WARPGROUP.DEPBAR.LE gsb0, 0x0 ;  /* 0x00008000000079c5 */ /* 0x000fe40000010000 */
[----:B------:R-:W-:Y:S05]  /*1ec0*/  @!P2 BRA `(.L_x_22) ;  /* 0x000000080058a947 */ /* 0x000fea0003800000 */
[----:B------:R-:W-:Y:S01]  /*1ed0*/  UIADD3 UR5, UR42, 0x1, URZ ;  /* 0x000000012a057890 */ /* 0x000fe2000fffe03f */
[----:B01----:R-:W-:Y:S02]  /*1ee0*/  IMAD.U32 R0, RZ, RZ, UR44 ;  /* 0x0000002cff007e24 */ /* 0x003fe4000f8e00ff */
[----:B------:R-:W-:Y:S01]  /*1ef0*/  IMAD.U32 R3, RZ, RZ, UR42 ;  /* 0x0000002aff037e24 */ /* 0x000fe2000f8e00ff */
[----:B------:R-:W-:-:S04]  /*1f00*/  UISETP.NE.AND UP0, UPT, UR5, 0x2, UPT ;  /* 0x000000020500788c */ /* 0x000fc8000bf05270 */
[----:B------:R-:W-:Y:S02]  /*1f10*/  USEL UR6, URZ, 0x1, UP0 ;  /* 0x000000013f067887 */ /* 0x000fe40008000000 */
[----:B------:R-:W-:Y:S02]  /*1f20*/  USEL UR5, UR5, URZ, UP0 ;  /* 0x0000003f05057287 */ /* 0x000fe40008000000 */
[----:B------:R-:W-:-:S06]  /*1f30*/  ULOP3.LUT UR6, UR40, UR6, URZ, 0x3c, !UPT ;  /* 0x0000000628067292 */ /* 0x000fcc000f8e3c3f */
[----:B------:R-:W-:-:S07]  /*1f40*/  IMAD.U32 R7, RZ, RZ, UR6 ;  /* 0x00000006ff077e24 */ /* 0x000fce000f8e00ff */
.L_x_29:
[----:B------:R-:W-:Y:S05]  /*1f50*/  @!P0 BRA `(.L_x_23) ;  /* 0x0000000000048947 */ /* 0x000fea0003800000 */
[----:B------:R-:W-:Y:S01]  /*1f60*/  BPT.TRAP 0x1 ;  /* 0x000000040000795c */ /* 0x000fe20000300000 */
.L_x_23:
[----:B------:R-:W0:Y:S01]  /*1f70*/  S2UR UR7, SR_CgaCtaId ;  /* 0x00000000000779c3 */ /* 0x000e220000008800 */
[----:B------:R-:W-:Y:S01]  /*1f80*/  UMOV UR6, 0x400 ;  /* 0x0000040000067882 */ /* 0x000fe20000000000 */
[----:B------:R-:W-:Y:S01]  /*1f90*/  IMAD.U32 R5, RZ, RZ, UR5 ;  /* 0x00000005ff057e24 */ /* 0x000fe2000f8e00ff */
[----:B------:R-:W-:Y:S01]  /*1fa0*/  SHF.L.U32 R4, R7, 0x1f, RZ ;  /* 0x0000001f07047819 */ /* 0x000fe200000006ff */
[----:B0-----:R-:W-:-:S06]  /*1fb0*/  ULEA UR6, UR7, UR6, 0x18 ;  /* 0x0000000607067291 */ /* 0x001fcc000f8ec03f */
[----:B------:R-:W-:-:S04]  /*1fc0*/  IMAD.U32 R6, RZ, RZ, UR6 ;  /* 0x00000006ff067e24 */ /* 0x000fc8000f8e00ff */
[----:B------:R-:W-:-:S04]  /*1fd0*/  IMAD R5, R5, 0x8, R6 ;  /* 0x0000000805057824 */ /* 0x000fc800078e0206 */
[----:B------:R0:W1:Y:S01]  /*1fe0*/  SYNCS.PHASECHK.TRANS64.TRYWAIT P1, [R5+URZ], R4 ;  /* 0x00000004050075a7 */ /* 0x000062000802017f */
[----:B------:R-:W-:Y:S05]  /*1ff0*/  @!P0 BRA `(.L_x_24) ;  /* 0x0000000000048947 */ /* 0x000fea0003800000 */
[----:B------:R-:W-:Y:S01]  /*2000*/  BPT.TRAP 0x1 ;  /* 0x000000040000795c */ /* 0x000fe20000300000 */
.L_x_24:
[----:B-1----:R-:W-:Y:S05]  /*2010*/  @P1 BRA `(.L_x_25) ;  /* 0x0000000000081947 */ /* 0x002fea0003800000 */
[----:B------:R-:W1:Y:S02]  /*2020*/  SYNCS.PHASECHK.TRANS64.TRYWAIT P1, [R5+URZ], R4 ;  /* 0x00000004050075a7 */ /* 0x000e64000802017f */
[----:B-1----:R-:W-:Y:S05]  /*2030*/  @!P1 BRA `(.L_x_26) ;  /* 0x0000007000689947 */ /* 0x002fea0003800000 */
.L_x_25:
[----:B------:R-:W-:Y:S01]  /*2040*/  ULEA UR8, UR5, UR4, 0xa ;  /* 0x0000000405087291 */ /* 0x000fe2000f8e503f */
[----:B------:R-:W-:Y:S01]  /*2050*/  WARPGROUP.ARRIVE ;  /* 0x00000000000079c5 */ /* 0x000fe20000000000 */
[----:B------:R-:W-:Y:S01]  /*2060*/  ULEA UR6, UR5, UR45, 0xc ;  /* 0x0000002d05067291 */ /* 0x000fe2000f8e603f */
[----:B------:R-:W-:Y:S01]  /*2070*/  UMOV UR15, 0x40000040 ;  /* 0x40000040000f7882 */ /* 0x000fe20000000000 */
[----:B------:R-:W-:Y:S02]  /*2080*/  UMOV UR13, 0x40000040 ;  /* 0x40000040000d7882 */ /* 0x000fe40000000000 */
[----:B------:R-:W-:Y:S01]  /*2090*/  UIADD3 UR7, UR6, 0x400, URZ ;  /* 0x0000040006077890 */ /* 0x000fe2000fffe03f */
[----:B------:R-:W-:Y:S02]  /*20a0*/  UMOV UR14, UR8 ;  /* 0x00000008000e7c82 */ /* 0x000fe40008000000 */
[----:B------:R-:W-:Y:S01]  /*20b0*/  UMOV UR12, UR6 ;  /* 0x00000006000c7c82 */ /* 0x000fe20008000000 */
[----:B------:R-:W-:Y:S01]  /*20c0*/  UIADD3 UR10, UR8, 0x206, URZ ;  /* 0x00000206080a7890 */ /* 0x000fe2000fffe03f */
[----:B------:R-:W-:Y:S01]  /*20d0*/  HGMMA.64x64x16.F32.BF16 R56, gdesc[UR12], R56, gsb0 ;  /* 0x00e000000c3879f0 */ /* 0x000fe20008001838 */
[----:B------:R-:W-:Y:S01]  /*20e0*/  UMOV UR13, 0x40000040 ;  /* 0x40000040000d7882 */ /* 0x000fe20000000000 */
[----:B------:R-:W-:Y:S01]  /*20f0*/  UMOV UR12, UR7 ;  /* 0x00000007000c7c82 */ /* 0x000fe20008000000 */
[----:B------:R-:W-:Y:S01]  /*2100*/  UIADD3 UR7, UR6, 0x402, URZ ;  /* 0x0000040206077890 */ /* 0x000fe2000fffe03f */
[----:B------:R-:W-:Y:S01]  /*2110*/  UMOV UR11, 0x40000040 ;  /* 0x40000040000b7882 */ /* 0x000fe20000000000 */
[----:B------:R-:W-:Y:S01]  /*2120*/  UMOV UR9, 0x40000040 ;  /* 0x4000004000097882 */ /* 0x000fe20000000000 */
[----:B------:R-:W-:-:S02]  /*2130*/  WARPGROUP.DEPBAR.LE gsb0, 0x0 ;  /* 0x00008000000079c5 */ /* 0x000fc40000010000 */
        /* <DEDUP_REMOVED lines=71> */
[----:B------:R-:W-:Y:S02]  /*25b0*/  UIADD3 UR8, UR6, 0x806, URZ ;  /* 0x0000080606087890 */ /* 0x000fe4000fffe03f */
[----:B------:R-:W-:Y:S01]  /*25c0*/  UIADD3 UR6, UR6, 0xc06, URZ ;  /* 0x00000c0606067890 */ /* 0x000fe2000fffe03f */
        /* <DEDUP_REMOVED lines=18> */
[----:B------:R-:W-:Y:S01]  /*26f0*/  BPT.TRAP 0x1 ;  /* 0x000000040000795c */ /* 0x000fe20000300000 */
.L_x_27:
[----:B------:R-:W-:-:S13]  /*2700*/  ISETP.NE.AND P1, PT, R19, RZ, PT ;  /* 0x000000ff1300720c */ /* 0x000fda0003f25270 */
[----:B01----:R-:W-:-:S04]  /*2710*/  @P1 IMAD R4, R3, 0x8, R6 ;  /* 0x0000000803041824 */ /* 0x003fc800078e0206 */
[----:B------:R-:W-:-:S05]  /*2720*/  @P1 VIADD R5, R4, 0x10 ;  /* 0x0000001004051836 */ /* 0x000fca0000000000 */
[----:B------:R-:W-:-:S04]  /*2730*/  @P1 PRMT R5, R22, 0x654, R5 ;  /* 0x0000065416051816 */ /* 0x000fc80000000005 */
[----:B------:R0:W-:Y:S01]  /*2740*/  @P1 SYNCS.ARRIVE.TRANS64.RED.A1T0 RZ, [R5+URZ], RZ ;  /* 0x000000ff05ff19a7 */ /* 0x0001e2000810043f */
[----:B------:R-:W-:-:S13]  /*2750*/  ISETP.GT.U32.AND P1, PT, R18, 0x1, PT ;  /* 0x000000011200780c */ /* 0x000fda0003f24070 */
[----:B0-----:R-:W-:Y:S05]  /*2760*/  @P1 BRA `(.L_x_28) ;  /* 0x0000000000041947 */ /* 0x001fea0003800000 */
[----:B------:R-:W-:Y:S01]  /*2770*/  BPT.TRAP 0x1 ;  /* 0x000000040000795c */ /* 0x000fe20000300000 */
.L_x_28:
[----:B------:R-:W-:Y:S01]  /*2780*/  UIADD3 UR5, UR5, 0x1, URZ ;  /* 0x0000000105057890 */ /* 0x000fe2000fffe03f */
[C---:B------:R-:W-:Y:S01]  /*2790*/  ISETP.GT.AND P2, PT, R0.reuse, 0x1, PT ;  /* 0x000000010000780c */ /* 0x040fe20003f44270 */
[----:B------:R-:W-:Y:S02]  /*27a0*/  VIADD R3, R3, 0x1 ;  /* 0x0000000103037836 */ /* 0x000fe40000000000 */
[----:B------:R-:W-:Y:S01]  /*27b0*/  UISETP.NE.AND UP0, UPT, UR5, 0x2, UPT ;  /* 0x000000020500788c */ /* 0x000fe2000bf05270 */
[----:B------:R-:W-:Y:S02]  /*27c0*/  VIADD R0, R0, 0xffffffff ;  /* 0xffffffff00007836 */ /* 0x000fe40000000000 */
[C---:B------:R-:W-:Y:S01]  /*27d0*/  ISETP.NE.AND P1, PT, R3.reuse, 0x2, PT ;  /* 0x000000020300780c */ /* 0x040fe20003f25270 */
[----:B------:R-:W-:Y:S02]  /*27e0*/  USEL UR6, URZ, 0x1, UP0 ;  /* 0x000000013f067887 */ /* 0x000fe40008000000 */
[----:B------:R-:W-:Y:S01]  /*27f0*/  USEL UR5, UR5, URZ, UP0 ;  /* 0x0000003f05057287 */ /* 0x000fe20008000000 */
[----:B------:R-:W-:-:S03]  /*2800*/  SEL R3, R3, RZ, P1 ;  /* 0x000000ff03037207 */ /* 0x000fc60000800000 */
[----:B------:R-:W-:Y:S01]  /*2810*/  LOP3.LUT R7, R7, UR6, RZ, 0x3c, !PT ;  /* 0x0000000607077c12 */ /* 0x000fe2000f8e3cff */
[----:B------:R-:W-:Y:S07]  /*2820*/  @P2 BRA `(.L_x_29) ;  /* 0xfffffff400c82947 */ /* 0x000fee000383ffff */
.L_x_22:
[----:B01----:R-:W0:Y:S02]  /*2830*/  LDC R0, c[0x0][0x28c] ;  /* 0x0000a300ff007b82 */ /* 0x003e240000000800 */
[----:B0-----:R-:W-:-:S13]  /*2840*/  ISETP.GE.AND P1, PT, R0, 0x1, PT ;  /* 0x000000010000780c */ /* 0x001fda0003f26270 */
[----:B------:R-:W-:Y:S05]  /*2850*/  @!P1 BRA `(.L_x_30) ;  /* 0x0000000000389947 */ /* 0x000fea0003800000 */
[----:B------:R-:W-:Y:S05]  /*2860*/  @!P0 BRA `(.L_x_31) ;  /* 0x0000000000048947 */ /* 0x000fea0003800000 */
[----:B------:R-:W-:Y:S01]  /*2870*/  BPT.TRAP 0x1 ;  /* 0x000000040000795c */ /* 0x000fe20000300000 */
.L_x_31:
[----:B------:R-:W-:-:S13]  /*2880*/  ISETP.NE.AND P0, PT, R19, RZ, PT ;  /* 0x000000ff1300720c */ /* 0x000fda0003f05270 */
[----:B------:R-:W-:-:S05]  /*2890*/  VOTEU.ANY UP0, P0 ;  /* 0x00000000003f7886 */ /* 0x000fca0000000100 */
[----:B------:R-:W-:-:S06]  /*28a0*/  @UP0 UIADD3 UR4, UR44, UR42, URZ ;  /* 0x0000002a2c040290 */ /* 0x000fcc000fffe03f */
[----:B------:R-:W-:-:S04]  /*28b0*/  IMAD.U32 R0, RZ, RZ, UR4 ;  /* 0x00000004ff007e24 */ /* 0x000fc8000f8e00ff */
[----:B------:R-:W-:-:S05]  /*28c0*/  @P0 IMAD.SHL.U32 R0, R0, 0x8, RZ ;  /* 0x0000000800000824 */ /* 0x000fca00078e00ff */
[----:B------:R-:W-:-:S04]  /*28d0*/  @P0 LOP3.LUT R0, R0, 0x8, RZ, 0xc0, !PT ;  /* 0x0000000800000812 */ /* 0x000fc800078ec0ff */
[----:B------:R-:W-:-:S04]  /*28e0*/  @P0 IADD3 R3, R6, 0x10, R0 ;  /* 0x0000001006030810 */ /* 0x000fc80007ffe000 */
[----:B------:R-:W-:-:S04]  /*28f0*/  @P0 PRMT R3, R22, 0x654, R3 ;  /* 0x0000065416030816 */ /* 0x000fc80000000003 */
[----:B------:R0:W-:Y:S01]  /*2900*/  @P0 SYNCS.ARRIVE.TRANS64.RED.A1T0 RZ, [R3+URZ], RZ ;  /* 0x000000ff03ff09a7 */ /* 0x0001e2000810043f */
[----:B------:R-:W-:-:S13]  /*2910*/  ISETP.GT.U32.AND P0, PT, R18, 0x1, PT ;  /* 0x000000011200780c */ /* 0x000fda0003f04070 */
[----:B0-----:R-:W-:Y:S05]  /*2920*/  @P0 BRA `(.L_x_30) ;  /* 0x0000000000040947 */ /* 0x001fea0003800000 */
[----:B------:R-:W-:Y:S01]  /*2930*/  BPT.TRAP 0x1 ;  /* 0x000000040000795c */ /* 0x000fe20000300000 */
.L_x_30:
[----:B------:R-:W-:Y:S01]  /*2940*/  IMAD.SHL.U32 R103, R103, 0x40, RZ ;  /* 0x0000004067677824 */ /* 0x000fe200078e00ff */
[----:B------:R-:W-:Y:S01]  /*2950*/  ULDC UR6, c[0x0][0x288] ;  /* 0x0000a20000067ab9 */ /* 0x000fe20000000800 */
[----:B------:R-:W-:Y:S01]  /*2960*/  SHF.R.S32.HI R21, RZ, 0x1f, R23 ;  /* 0x0000001fff157819 */ /* 0x000fe20000011417 */
[----:B------:R-:W-:Y:S01]  /*2970*/  IMAD.SHL.U32 R3, R111, 0x100, RZ ;  /* 0x000001006f037824 */ /* 0x000fe200078e00ff */
[----:B------:R-:W-:Y:S01]  /*2980*/  ULDC.64 UR4, c[0x0][0x5d0] ;  /* 0x0001740000047ab9 */ /* 0x000fe20000000a00 */
[----:B------:R-:W-:Y:S01]  /*2990*/  LOP3.LUT R10, R103, 0x6, R98, 0xf8, !PT ;  /* 0x00000006670a7812 */ /* 0x000fe200078ef862 */
[----:B------:R-:W-:Y:S01]  /*29a0*/  IMAD.WIDE R110, R111, 0x100, R88 ;  /* 0x000001006f6e7825 */ /* 0x000fe200078e0258 */
[----:B------:R-:W-:Y:S01]  /*29b0*/  ISETP.GE.AND P0, PT, R103, UR6, PT ;  /* 0x0000000667007c0c */ /* 0x000fe2000bf06270 */
[----:B------:R-:W-:Y:S01]  /*29c0*/  ULDC UR6, c[0x0][0x284] ;  /* 0x0000a10000067ab9 */ /* 0x000fe20000000800 */
[----:B------:R-:W-:Y:S01]  /*29d0*/  SHF.R.S32.HI R11, RZ, 0x1f, R10 ;  /* 0x0000001fff0b7819 */ /* 0x000fe2000001140a */
[----:B------:R-:W-:Y:S01]  /*29e0*/  IMAD R0, R21, UR4, RZ ;  /* 0x0000000415007c24 */ /* 0x000fe2000f8e02ff */
[----:B------:R-:W-:-:S03]  /*29f0*/  ISETP.GE.OR P0, PT, R3, UR6, P0 ;  /* 0x0000000603007c0c */ /* 0x000fc60008706670 */
[C---:B------:R-:W-:Y:S02]  /*2a00*/  IMAD R7, R23.reuse, UR5, R0 ;  /* 0x0000000517077c24 */ /* 0x040fe4000f8e0200 */
[----:B------:R-:W-:Y:S01]  /*2a10*/  IMAD.WIDE.U32 R4, R23, UR4, R10 ;  /* 0x0000000417047c25 */ /* 0x000fe2000f8e000a */
[----:B------:R-:W-:-:S03]  /*2a20*/  ULDC.64 UR4, c[0x0][0x5c8] ;  /* 0x0001720000047ab9 */ /* 0x000fc60000000a00 */
[----:B------:R-:W-:Y:S02]  /*2a30*/  IMAD R9, R111, UR4, RZ ;  /* 0x000000046f097c24 */ /* 0x000fe4000f8e02ff */
[----:B------:R-:W-:Y:S02]  /*2a40*/  IMAD.IADD R5, R5, 0x1, R7 ;  /* 0x0000000105057824 */ /* 0x000fe400078e0207 */
[C---:B------:R-:W-:Y:S02]  /*2a50*/  IMAD R9, R110.reuse, UR5, R9 ;  /* 0x000000056e097c24 */ /* 0x040fe4000f8e0209 */
[----:B------:R-:W-:-:S04]  /*2a60*/  IMAD.WIDE.U32 R112, R110, UR4, R4 ;  /* 0x000000046e707c25 */ /* 0x000fc8000f8e0004 */
[----:B------:R-:W-:Y:S01]  /*2a70*/  IMAD.MOV.U32 R0, RZ, RZ, -0x1 ;  /* 0xffffffffff007424 */ /* 0x000fe200078e00ff */
[----:B------:R-:W-:Y:S06]  /*2a80*/  @P0 BRA `(.L_x_32) ;  /* 0x0000004800980947 */ /* 0x000fec0003800000 */
[----:B-----5:R-:W-:Y:S01]  /*2a90*/  FSETP.NEU.AND P1, PT, R91, RZ, PT ;  /* 0x000000ff5b00720b */ /* 0x020fe20003f2d000 */
[----:B------:R-:W-:Y:S01]  /*2aa0*/  IMAD.IADD R4, R92, 0x1, -R103 ;  /* 0x000000015c047824 */ /* 0x000fe200078e0a67 */
[----:B------:R-:W-:Y:S01]  /*2ab0*/  BSSY B0, `(.L_x_32) ;  /* 0x00004a3000007945 */ /* 0x000fe20003800000 */
[----:B------:R-:W-:Y:S02]  /*2ac0*/  IMAD.IADD R3, R102, 0x1, -R3 ;  /* 0x0000000166037824 */ /* 0x000fe400078e0a03 */
[----:B------:R-:W-:Y:S01]  /*2ad0*/  IMAD.IADD R115, R113, 0x1, R9 ;  /* 0x0000000171737824 */ /* 0x000fe200078e0209 */
[----:B------:R-:W-:-:S04]  /*2ae0*/  ISETP.GT.AND P6, PT, R4, RZ, PT ;  /* 0x000000ff0400720c */ /* 0x000fc80003fc4270 */
[----:B------:R-:W-:-:S03]  /*2af0*/  ISETP.GT.AND P0, PT, R3, RZ, P6 ;  /* 0x000000ff0300720c */ /* 0x000fc60003704270 */
[----:B------:R-:W-:Y:S10]  /*2b00*/  @!P1 BRA `(.L_x_33) ;  /* 0x0000003400089947 */ /* 0x000ff40003800000 */
[----:B------:R-:W0:Y:S01]  /*2b10*/  LDC.64 R14, c[0x0][0x5b8] ;  /* 0x00016e00ff0e7b82 */ /* 0x000e220000000a00 */
[----:B------:R-:W-:-:S07]  /*2b20*/  ULDC.64 UR4, c[0x0][0x5c0] ;  /* 0x0001700000047ab9 */ /* 0x000fce0000000a00 */
[----:B------:R-:W1:Y:S08]  /*2b30*/  LDC.64 R108, c[0x0][0x5b0] ;  /* 0x00016c00ff6c7b82 */ /* 0x000e700000000a00 */
[----:B------:R-:W2:Y:S01]  /*2b40*/  LDC.64 R12, c[0x0][0x5a8] ;  /* 0x00016a00ff0c7b82 */ /* 0x000ea20000000a00 */
[-C--:B0-----:R-:W-:Y:S02]  /*2b50*/  IMAD R6, R21, R14.reuse, RZ ;  /* 0x0000000e15067224 */ /* 0x081fe400078e02ff */
[----:B------:R-:W-:-:S04]  /*2b60*/  IMAD.WIDE.U32 R106, R23, R14, R10 ;  /* 0x0000000e176a7225 */ /* 0x000fc800078e000a */
[----:B------:R-:W-:Y:S02]  /*2b70*/  IMAD R103, R23, R15, R6 ;  /* 0x0000000f17677224 */ /* 0x000fe400078e0206 */
[-C--:B-1----:R-:W-:Y:S02]  /*2b80*/  IMAD R5, R111, R108.reuse, RZ ;  /* 0x0000006c6f057224 */ /* 0x082fe400078e02ff */
[----:B------:R-:W-:Y:S02]  /*2b90*/  IMAD.IADD R105, R107, 0x1, R103 ;  /* 0x000000016b697824 */ /* 0x000fe400078e0267 */
[----:B------:R-:W-:Y:S02]  /*2ba0*/  IMAD.MOV.U32 R104, RZ, RZ, R106 ;  /* 0x000000ffff687224 */ /* 0x000fe400078e006a */
[C---:B------:R-:W-:Y:S02]  /*2bb0*/  IMAD R113, R110.reuse, R109, R5 ;  /* 0x0000006d6e717224 */ /* 0x040fe400078e0205 */
[----:B------:R-:W-:-:S04]  /*2bc0*/  IMAD.WIDE.U32 R6, R110, R108, R104 ;  /* 0x0000006c6e067225 */ /* 0x000fc800078e0068 */
[----:B------:R-:W-:Y:S01]  /*2bd0*/  IMAD.IADD R5, R7, 0x1, R113 ;  /* 0x0000000107057824 */ /* 0x000fe200078e0271 */
[----:B--2---:R-:W-:-:S04]  /*2be0*/  LEA R8, P1, R6, R12, 0x1 ;  /* 0x0000000c06087211 */ /* 0x004fc800078208ff */
[----:B------:R-:W-:-:S05]  /*2bf0*/  LEA.HI.X R9, R6, R13, R5, 0x1, P1 ;  /* 0x0000000d06097211 */ /* 0x000fca00008f0c05 */
[----:B------:R0:W2:Y:S01]  /*2c00*/  @P0 LDG.E.LTC128B.U16 R5, desc[UR36][R8.64] ;  /* 0x0000002408050981 */ /* 0x0000a2000c1e1520 */
[----:B------:R-:W-:Y:S01]  /*2c10*/  ISETP.GT.AND P4, PT, R4, 0x1, PT ;  /* 0x000000010400780c */ /* 0x000fe20003f84270 */
[----:B------:R-:W-:Y:S01]  /*2c20*/  IMAD.WIDE.U32 R6, R110, R108, R10 ;  /* 0x0000006c6e067225 */ /* 0x000fe200078e000a */
[----:B------:R-:W-:Y:S02]  /*2c30*/  BSSY B1, `(.L_x_34) ;  /* 0x0000013000017945 */ /* 0x000fe40003800000 */
[----:B------:R-:W-:Y:S01]  /*2c40*/  P2R R119, PR, RZ, 0x10 ;  /* 0x00000010ff777803 */ /* 0x000fe20000000000 */
[----:B------:R-:W-:Y:S02]  /*2c50*/  IMAD.IADD R7, R113, 0x1, R7 ;  /* 0x0000000171077824 */ /* 0x000fe400078e0207 */
[----:B------:R-:W-:Y:S02]  /*2c60*/  IMAD.SHL.U32 R114, R108, 0x8, RZ ;  /* 0x000000086c727824 */ /* 0x000fe400078e00ff */
[----:B------:R-:W-:-:S04]  /*2c70*/  IMAD.WIDE.U32 R6, R23, R14, R6 ;  /* 0x0000000e17067225 */ /* 0x000fc800078e0006 */
[----:B------:R-:W-:Y:S01]  /*2c80*/  IMAD.IADD R7, R103, 0x1, R7 ;  /* 0x0000000167077824 */ /* 0x000fe200078e0207 */
[----:B0-----:R-:W-:-:S04]  /*2c90*/  LEA R8, P2, R6, R12, 0x1 ;  /* 0x0000000c06087211 */ /* 0x001fc800078408ff */
[----:B------:R-:W-:Y:S01]  /*2ca0*/  LEA.HI.X R9, R6, R13, R7, 0x1, P2 ;  /* 0x0000000d06097211 */ /* 0x000fe200010f0c07 */
[----:B--2---:R-:W-:-:S04]  /*2cb0*/  IMAD.U32 R20, R5, 0x10000, RZ ;  /* 0x0001000005147824 */ /* 0x004fc800078e00ff */
[----:B------:R-:W-:Y:S01]  /*2cc0*/  FMUL R15, R20, R91 ;  /* 0x0000005b140f7220 */ /* 0x000fe20000400000 */
[----:B------:R-:W-:-:S03]  /*2cd0*/  LEA R20, P1, R112, UR4, 0x1 ;  /* 0x0000000470147c11 */ /* 0x000fc6000f8208ff */
[----:B------:R-:W-:Y:S01]  /*2ce0*/  FFMA R15, R56, R90, R15 ;  /* 0x0000005a380f7223 */ /* 0x000fe2000000000f */
[----:B------:R-:W-:Y:S02]  /*2cf0*/  LEA.HI.X R21, R112, UR5, R115, 0x1, P1 ;  /* 0x0000000570157c11 */ /* 0x000fe400088f0c73 */
[----:B------:R-:W-:Y:S02]  /*2d00*/  ISETP.GT.AND P1, PT, R3, RZ, P4 ;  /* 0x000000ff0300720c */ /* 0x000fe40002724270 */
[----:B------:R-:W-:Y:S02]  /*2d10*/  F2FP.BF16.F32.PACK_AB R15, RZ, R15 ;  /* 0x0000000fff0f723e */ /* 0x000fe400000010ff */
[----:B------:R-:W-:-:S03]  /*2d20*/  SHF.L.U64.HI R115, R108, 0x3, R109 ;  /* 0x000000036c737819 */ /* 0x000fc6000001026d */
[----:B------:R0:W-:Y:S06]  /*2d30*/  @P0 STG.E.U16 desc[UR36][R20.64], R15 ;  /* 0x0000000f14000986 */ /* 0x0001ec000c101524 */
[----:B------:R-:W-:Y:S05]  /*2d40*/  @!P1 BRA `(.L_x_35) ;  /* 0x0000000000049947 */ /* 0x000fea0003800000 */
[----:B------:R1:W5:Y:S02]  /*2d50*/  LDG.E.LTC128B.U16 R5, desc[UR36][R8.64+0x2] ;  /* 0x0000022408057981 */ /* 0x000364000c1e1520 */
.L_x_35:
[----:B------:R-:W-:Y:S05]  /*2d60*/  BSYNC B1 ;  /* 0x0000000000017941 */ /* 0x000fea0003800000 */
.L_x_34:
[----:B------:R-:W-:Y:S01]  /*2d70*/  IMAD.WIDE.U32 R116, R110, R108, R114 ;  /* 0x0000006c6e747225 */ /* 0x000fe200078e0072 */
[----:B------:R-:W-:Y:S02]  /*2d80*/  ISETP.GT.AND P0, PT, R3, 0x8, P6 ;  /* 0x000000080300780c */ /* 0x000fe40003704270 */
[C---:B0----5:R-:W-:Y:S01]  /*2d90*/  PRMT R15, R5.reuse, 0x7610, R15 ;  /* 0x00007610050f7816 */ /* 0x061fe2000000000f */
[----:B------:R-:W-:Y:S01]  /*2da0*/  IMAD.U32 R6, R5, 0x10000, RZ ;  /* 0x0001000005067824 */ /* 0x000fe200078e00ff */
[----:B------:R-:W-:Y:S01]  /*2db0*/  IADD3 R7, P2, R106, R116, RZ ;  /* 0x000000746a077210 */ /* 0x000fe20007f5e0ff */
[----:B------:R-:W-:Y:S02]  /*2dc0*/  IMAD.IADD R113, R113, 0x1, R117 ;  /* 0x0000000171717824 */ /* 0x000fe400078e0275 */
[----:B------:R-:W-:Y:S02]  /*2dd0*/  FMUL R6, R6, R91 ;  /* 0x0000005b06067220 */ /* 0x000fe40000400000 */
[----:B------:R-:W-:-:S02]  /*2de0*/  IMAD.X R56, R113, 0x1, R105, P2 ;  /* 0x0000000171387824 */ /* 0x000fc400010e0669 */
[----:B------:R-:W-:Y:S01]  /*2df0*/  FFMA R57, R57, R90, R6 ;  /* 0x0000005a39397223 */ /* 0x000fe20000000006 */
[----:B------:R-:W-:-:S04]  /*2e00*/  LEA R6, P2, R7, R12, 0x1 ;  /* 0x0000000c07067211 */ /* 0x000fc800078408ff */
[----:B------:R-:W-:Y:S02]  /*2e10*/  F2FP.BF16.F32.PACK_AB R57, RZ, R57 ;  /* 0x00000039ff39723e */ /* 0x000fe400000010ff */
[----:B------:R-:W-:-:S03]  /*2e20*/  LEA.HI.X R7, R7, R13, R56, 0x1, P2 ;  /* 0x0000000d07077211 */ /* 0x000fc600010f0c38 */
[----:B------:R0:W-:Y:S04]  /*2e30*/  @P1 STG.E.U16 desc[UR36][R20.64+0x2], R57 ;  /* 0x0000023914001986 */ /* 0x0001e8000c101524 */
[----:B------:R-:W2:Y:S01]  /*2e40*/  @P0 LDG.E.LTC128B.U16 R15, desc[UR36][R6.64] ;  /* 0x00000024060f0981 */ /* 0x000ea2000c1e1520 */
[----:B------:R-:W-:Y:S01]  /*2e50*/  IMAD.SHL.U32 R121, R96, 0x2, RZ ;  /* 0x0000000260797824 */ /* 0x000fe200078e00ff */
[----:B------:R-:W-:Y:S01]  /*2e60*/  IADD3 R116, P1, R10, R116, RZ ;  /* 0x000000740a747210 */ /* 0x000fe20007f3e0ff */
[----:B------:R-:W-:Y:S01]  /*2e70*/  BSSY B1, `(.L_x_36) ;  /* 0x0000011000017945 */ /* 0x000fe20003800000 */
[----:B------:R-:W-:Y:S02]  /*2e80*/  SHF.L.U64.HI R123, R96, 0x1, R95 ;  /* 0x00000001607b7819 */ /* 0x000fe4000001025f */
[----:B------:R-:W-:Y:S01]  /*2e90*/  IADD3 R112, P2, R121, R20, RZ ;  /* 0x0000001479707210 */ /* 0x000fe20007f5e0ff */
[----:B------:R-:W-:Y:S01]  /*2ea0*/  IMAD.X R117, R11, 0x1, R113, P1 ;  /* 0x000000010b757824 */ /* 0x000fe200008e0671 */
[----:B------:R-:W-:-:S03]  /*2eb0*/  ISETP.GT.AND P1, PT, R3, 0x8, P4 ;  /* 0x000000080300780c */ /* 0x000fc60002724270 */
[----:B------:R-:W-:Y:S02]  /*2ec0*/  IMAD.X R113, R123, 0x1, R21, P2 ;  /* 0x000000017b717824 */ /* 0x000fe400010e0615 */
[----:B------:R-:W-:-:S04]  /*2ed0*/  IMAD.WIDE.U32 R116, R23, R14, R116 ;  /* 0x0000000e17747225 */ /* 0x000fc800078e0074 */
[----:B0-----:R-:W-:Y:S02]  /*2ee0*/  IMAD.IADD R57, R103, 0x1, R117 ;  /* 0x0000000167397824 */ /* 0x001fe400078e0275 */
[----:B--2---:R-:W-:-:S04]  /*2ef0*/  IMAD.U32 R56, R15, 0x10000, RZ ;  /* 0x000100000f387824 */ /* 0x004fc800078e00ff */
[----:B------:R-:W-:Y:S01]  /*2f00*/  FMUL R5, R56, R91 ;  /* 0x0000005b38057220 */ /* 0x000fe20000400000 */
[----:B------:R-:W-:-:S03]  /*2f10*/  LEA R56, P3, R116, R12, 0x1 ;  /* 0x0000000c74387211 */ /* 0x000fc600078608ff */
[----:B------:R-:W-:Y:S01]  /*2f20*/  FFMA R5, R58, R90, R5 ;  /* 0x0000005a3a057223 */ /* 0x000fe20000000005 */
[----:B------:R-:W-:-:S04]  /*2f30*/  LEA.HI.X R57, R116, R13, R57, 0x1, P3 ;  /* 0x0000000d74397211 */ /* 0x000fc800018f0c39 */
[----:B------:R-:W-:-:S05]  /*2f40*/  F2FP.BF16.F32.PACK_AB R5, RZ, R5 ;  /* 0x00000005ff05723e */ /* 0x000fca00000010ff */
[----:B------:R0:W-:Y:S01]  /*2f50*/  @P0 STG.E.U16 desc[UR36][R112.64], R5 ;  /* 0x0000000570000986 */ /* 0x0001e2000c101524 */
[----:B------:R-:W-:Y:S05]  /*2f60*/  @!P1 BRA `(.L_x_37) ;  /* 0x0000000000049947 */ /* 0x000fea0003800000 */
[----:B------:R2:W5:Y:S02]  /*2f70*/  LDG.E.LTC128B.U16 R15, desc[UR36][R56.64+0x2] ;  /* 0x00000224380f7981 */ /* 0x000564000c1e1520 */
.L_x_37:
[----:B------:R-:W-:Y:S05]  /*2f80*/  BSYNC B1 ;  /* 0x0000000000017941 */ /* 0x000fea0003800000 */
.L_x_36:
[----:B-----5:R-:W-:Y:S01]  /*2f90*/  IMAD.U32 R6, R15, 0x10000, RZ ;  /* 0x000100000f067824 */ /* 0x020fe200078e00ff */
[----:B------:R-:W-:Y:S01]  /*2fa0*/  ISETP.GT.AND P4, PT, R4, 0x8, PT ;  /* 0x000000080400780c */ /* 0x000fe20003f84270 */
[----:B------:R-:W-:Y:S01]  /*2fb0*/  IMAD.MOV.U32 R58, RZ, RZ, R112 ;  /* 0x000000ffff3a7224 */ /* 0x000fe200078e0070 */
[----:B------:R-:W-:Y:S01]  /*2fc0*/  BSSY B1, `(.L_x_38) ;  /* 0x000000b000017945 */ /* 0x000fe20003800000 */
[----:B------:R-:W-:Y:S01]  /*2fd0*/  FMUL R6, R6, R91 ;  /* 0x0000005b06067220 */ /* 0x000fe20000400000 */
[----:B------:R-:W-:Y:S02]  /*2fe0*/  ISETP.GT.AND P0, PT, R3, RZ, P4 ;  /* 0x000000ff0300720c */ /* 0x000fe40002704270 */
[----:B------:R-:W-:Y:S01]  /*2ff0*/  P2R R117, PR, RZ, 0x10 ;  /* 0x00000010ff757803 */ /* 0x000fe20000000000 */
[----:B------:R-:W-:Y:S01]  /*3000*/  FFMA R6, R59, R90, R6 ;  /* 0x0000005a3b067223 */ /* 0x000fe20000000006 */
[----:B------:R-:W-:Y:S01]  /*3010*/  IMAD.MOV.U32 R59, RZ, RZ, R113 ;  /* 0x000000ffff3b7224 */ /* 0x000fe200078e0071 */
[----:B------:R-:W-:-:S03]  /*3020*/  PRMT R116, R15, 0x7610, R116 ;  /* 0x000076100f747816 */ /* 0x000fc60000000074 */
[----:B------:R-:W-:-:S05]  /*3030*/  F2FP.BF16.F32.PACK_AB R6, RZ, R6 ;  /* 0x00000006ff06723e */ /* 0x000fca00000010ff */
[----:B------:R3:W-:Y:S01]  /*3040*/  @P1 STG.E.U16 desc[UR36][R58.64+0x2], R6 ;  /* 0x000002063a001986 */ /* 0x0007e2000c101524 */
[----:B------:R-:W-:Y:S05]  /*3050*/  @!P0 BRA `(.L_x_39) ;  /* 0x0000000000048947 */ /* 0x000fea0003800000 */
[----:B------:R4:W5:Y:S02]  /*3060*/  LDG.E.LTC128B.U16 R116, desc[UR36][R8.64+0x10] ;  /* 0x0000102408747981 */ /* 0x000964000c1e1520 */
.L_x_39:
[----:B------:R-:W-:Y:S05]  /*3070*/  BSYNC B1 ;  /* 0x0000000000017941 */ /* 0x000fea0003800000 */
.L_x_38:
[----:B---3-5:R-:W-:Y:S01]  /*3080*/  IMAD.U32 R6, R116, 0x10000, RZ ;  /* 0x0001000074067824 */ /* 0x028fe200078e00ff */
[C---:B0-----:R-:W-:Y:S01]  /*3090*/  SHF.L.U64.HI R5, R97.reuse, 0x1, R94 ;  /* 0x0000000161057819 */ /* 0x041fe2000001025e */
[----:B------:R-:W-:Y:S01]  /*30a0*/  IMAD.SHL.U32 R15, R97, 0x2, RZ ;  /* 0x00000002610f7824 */ /* 0x000fe200078e00ff */
[----:B------:R-:W-:Y:S01]  /*30b0*/  ISETP.GT.AND P3, PT, R4, 0x9, PT ;  /* 0x000000090400780c */ /* 0x000fe20003f64270 */
[----:B------:R-:W-:Y:S01]  /*30c0*/  FMUL R7, R6, R91 ;  /* 0x0000005b06077220 */ /* 0x000fe20000400000 */
[----:B------:R-:W-:Y:S02]  /*30d0*/  BSSY B1, `(.L_x_40) ;  /* 0x000000a000017945 */ /* 0x000fe40003800000 */
[----:B------:R-:W-:Y:S01]  /*30e0*/  IADD3 R6, P1, P2, R15, R20, R121 ;  /* 0x000000140f067210 */ /* 0x000fe20007a3e079 */
[----:B------:R-:W-:Y:S01]  /*30f0*/  FFMA R60, R60, R90, R7 ;  /* 0x0000005a3c3c7223 */ /* 0x000fe20000000007 */
[----:B------:R-:W-:Y:S02]  /*3100*/  P2R R120, PR, RZ, 0x8 ;  /* 0x00000008ff787803 */ /* 0x000fe40000000000 */
[----:B------:R-:W-:-:S02]  /*3110*/  IADD3.X R7, R5, R21, R123, P1, P2 ;  /* 0x0000001505077210 */ /* 0x000fc40000fe447b */
[----:B------:R-:W-:Y:S02]  /*3120*/  F2FP.BF16.F32.PACK_AB R60, RZ, R60 ;  /* 0x0000003cff3c723e */ /* 0x000fe400000010ff */
[----:B------:R-:W-:-:S03]  /*3130*/  ISETP.GT.AND P1, PT, R3, RZ, P3 ;  /* 0x000000ff0300720c */ /* 0x000fc60001f24270 */
[----:B------:R0:W-:Y:S10]  /*3140*/  @P0 STG.E.U16 desc[UR36][R20.64+0x10], R60 ;  /* 0x0000103c14000986 */ /* 0x0001f4000c101524 */
[----:B------:R-:W-:Y:S05]  /*3150*/  @!P1 BRA `(.L_x_41) ;  /* 0x0000000000049947 */ /* 0x000fea0003800000 */
[----:B------:R3:W5:Y:S02]  /*3160*/  LDG.E.LTC128B.U16 R116, desc[UR36][R8.64+0x12] ;  /* 0x0000122408747981 */ /* 0x000764000c1e1520 */
.L_x_41:
[----:B------:R-:W-:Y:S05]  /*3170*/  BSYNC B1 ;  /* 0x0000000000017941 */ /* 0x000fea0003800000 */
.L_x_40:
[----:B0----5:R-:W-:Y:S01]  /*3180*/  IMAD.U32 R60, R116, 0x10000, RZ ;  /* 0x00010000743c7824 */ /* 0x021fe200078e00ff */
[----:B------:R-:W-:Y:S01]  /*3190*/  ISETP.GT.AND P0, PT, R3, 0x8, P4 ;  /* 0x000000080300780c */ /* 0x000fe20002704270 */
[----:B------:R-:W-:Y:S02]  /*31a0*/  BSSY B1, `(.L_x_42) ;  /* 0x0000007000017945 */ /* 0x000fe40003800000 */
[----:B------:R-:W-:-:S04]  /*31b0*/  FMUL R60, R60, R91 ;  /* 0x0000005b3c3c7220 */ /* 0x000fc80000400000 */
[----:B------:R-:W-:-:S05]  /*31c0*/  FFMA R60, R61, R90, R60 ;  /* 0x0000005a3d3c7223 */ /* 0x000fca000000003c */
[----:B------:R-:W-:-:S05]  /*31d0*/  F2FP.BF16.F32.PACK_AB R60, RZ, R60 ;  /* 0x0000003cff3c723e */ /* 0x000fca00000010ff */
[----:B------:R0:W-:Y:S01]  /*31e0*/  @P1 STG.E.U16 desc[UR36][R20.64+0x12], R60 ;  /* 0x0000123c14001986 */ /* 0x0001e2000c101524 */
[----:B------:R-:W-:Y:S05]  /*31f0*/  @!P0 BRA `(.L_x_43) ;  /* 0x0000000000048947 */ /* 0x000fea0003800000 */
[----:B------:R0:W5:Y:S02]  /*3200*/  LDG.E.LTC128B.U16 R116, desc[UR36][R56.64+0x10] ;  /* 0x0000102438747981 */ /* 0x000164000c1e1520 */
.L_x_43:
[----:B------:R-:W-:Y:S05]  /*3210*/  BSYNC B1 ;  /* 0x0000000000017941 */ /* 0x000fea0003800000 */
.L_x_42:
        /* <DEDUP_REMOVED lines=9> */
.L_x_45:
[----:B------:R-:W-:Y:S05]  /*32b0*/  BSYNC B1 ;  /* 0x0000000000017941 */ /* 0x000fea0003800000 */
.L_x_44:
[----:B-----5:R-:W-:Y:S01]  /*32c0*/  IMAD.U32 R60, R116, 0x10000, RZ ;  /* 0x00010000743c7824 */ /* 0x020fe200078e00ff */
[----:B------:R-:W-:Y:S01]  /*32d0*/  IADD3 R123, P0, R110, 0x80, RZ ;  /* 0x000000806e7b7810 */ /* 0x000fe20007f1e0ff */
[----:B------:R-:W-:Y:S01]  /*32e0*/  BSSY B1, `(.L_x_46) ;  /* 0x000000b000017945 */ /* 0x000fe20003800000 */
[----:B------:R-:W-:Y:S01]  /*32f0*/  ISETP.GT.AND P2, PT, R4, 0x10, PT ;  /* 0x000000100400780c */ /* 0x000fe20003f44270 */
[----:B------:R-:W-:Y:S02]  /*3300*/  FMUL R60, R60, R91 ;  /* 0x0000005b3c3c7220 */ /* 0x000fe40000400000 */
[----:B------:R-:W-:Y:S01]  /*3310*/  IMAD.X R111, RZ, RZ, R111, P0 ;  /* 0x000000ffff6f7224 */ /* 0x000fe200000e066f */
[----:B------:R-:W-:Y:S01]  /*3320*/  ISETP.GT.AND P0, PT, R3, RZ, P2 ;  /* 0x000000ff0300720c */ /* 0x000fe20001704270 */
[----:B------:R-:W-:Y:S01]  /*3330*/  FFMA R60, R63, R90, R60 ;  /* 0x0000005a3f3c7223 */ /* 0x000fe2000000003c */
[----:B------:R-:W-:-:S04]  /*3340*/  P2R R121, PR, RZ, 0x4 ;  /* 0x00000004ff797803 */ /* 0x000fc80000000000 */
[----:B------:R-:W-:-:S05]  /*3350*/  F2FP.BF16.F32.PACK_AB R60, RZ, R60 ;  /* 0x0000003cff3c723e */ /* 0x000fca00000010ff */
[----:B------:R0:W-:Y:S02]  /*3360*/  @P1 STG.E.U16 desc[UR36][R58.64+0x12], R60 ;  /* 0x0000123c3a001986 */ /* 0x0001e4000c101524 */
[----:B------:R-:W-:Y:S05]  /*3370*/  @!P0 BRA `(.L_x_47) ;  /* 0x0000000000048947 */ /* 0x000fea0003800000 */
[----:B------:R0:W5:Y:S02]  /*3380*/  LDG.E.LTC128B.U16 R116, desc[UR36][R8.64+0x20] ;  /* 0x0000202408747981 */ /* 0x000164000c1e1520 */
.L_x_47:
[----:B------:R-:W-:Y:S05]  /*3390*/  BSYNC B1 ;  /* 0x0000000000017941 */ /* 0x000fea0003800000 */
.L_x_46:
[----:B0----5:R-:W-:Y:S01]  /*33a0*/  IMAD.U32 R60, R116, 0x10000, RZ ;  /* 0x00010000743c7824 */ /* 0x021fe200078e00ff */
[----:B------:R-:W-:Y:S01]  /*33b0*/  ISETP.GT.AND P1, PT, R4, 0x11, PT ;  /* 0x000000110400780c */ /* 0x000fe20003f24270 */
[-C--:B------:R-:W-:Y:S01]  /*33c0*/  IMAD.WIDE.U32 R62, R123, R108.reuse, R10 ;  /* 0x0000006c7b3e7225 */ /* 0x080fe200078e000a */
[----:B------:R-:W-:Y:S03]  /*33d0*/  BSSY B1, `(.L_x_48) ;  /* 0x0000021000017945 */ /* 0x000fe60003800000 */
[----:B------:R-:W-:Y:S01]  /*33e0*/  FMUL R61, R60, R91 ;  /* 0x0000005b3c3d7220 */ /* 0x000fe20000400000 */
[----:B------:R-:W-:-:S03]  /*33f0*/  IMAD R60, R111, R108, RZ ;  /* 0x0000006c6f3c7224 */ /* 0x000fc600078e02ff */
[----:B------:R-:W-:Y:S01]  /*3400*/  FFMA R61, R64, R90, R61 ;  /* 0x0000005a403d7223 */ /* 0x000fe2000000003d */
[----:B------:R-:W-:-:S04]  /*3410*/  IMAD R107, R123, R109, R60 ;  /* 0x0000006d7b6b7224 */ /* 0x000fc800078e023c */
[----:B------:R-:W-:Y:S01]  /*3420*/  F2FP.BF16.F32.PACK_AB R61, RZ, R61 ;  /* 0x0000003dff3d723e */ /* 0x000fe200000010ff */
[----:B------:R-:W-:-:S03]  /*3430*/  IMAD.IADD R63, R107, 0x1, R63 ;  /* 0x000000016b3f7824 */ /* 0x000fc600078e023f */
[----:B------:R-:W-:Y:S01]  /*3440*/  PRMT R64, R61, 0x7610, R64 ;  /* 0x000076103d407816 */ /* 0x000fe20000000040 */
[----:B------:R-:W-:-:S04]  /*3450*/  IMAD.WIDE.U32 R60, R123, R108, R104 ;  /* 0x0000006c7b3c7225 */ /* 0x000fc800078e0068 */
[----:B------:R0:W-:Y:S01]  /*3460*/  @P0 STG.E.U16 desc[UR36][R20.64+0x20], R64 ;  /* 0x0000204014000986 */ /* 0x0001e2000c101524 */
[----:B------:R-:W-:Y:S01]  /*3470*/  IMAD.WIDE.U32 R110, R23, R14, R62 ;  /* 0x0000000e176e7225 */ /* 0x000fe200078e003e */
[----:B------:R-:W-:-:S03]  /*3480*/  LEA R62, P0, R60, R12, 0x1 ;  /* 0x0000000c3c3e7211 */ /* 0x000fc600078008ff */
[----:B------:R-:W-:Y:S02]  /*3490*/  IMAD.IADD R61, R61, 0x1, R107 ;  /* 0x000000013d3d7824 */ /* 0x000fe400078e026b */
[----:B------:R-:W-:-:S03]  /*34a0*/  IMAD.WIDE.U32 R108, R123, R108, R114 ;  /* 0x0000006c7b6c7225 */ /* 0x000fc600078e0072 */
[----:B------:R-:W-:Y:S01]  /*34b0*/  LEA.HI.X R63, R60, R13, R61, 0x1, P0 ;  /* 0x0000000d3c3f7211 */ /* 0x000fe200000f0c3d */
[----:B------:R-:W-:Y:S01]  /*34c0*/  IMAD.IADD R61, R103, 0x1, R111 ;  /* 0x00000001673d7824 */ /* 0x000fe200078e026f */
[----:B------:R-:W-:Y:S01]  /*34d0*/  LEA R60, P0, R110, R12, 0x1 ;  /* 0x0000000c6e3c7211 */ /* 0x000fe200078008ff */
[----:B------:R-:W-:-:S03]  /*34e0*/  IMAD.IADD R107, R107, 0x1, R109 ;  /* 0x000000016b6b7824 */ /* 0x000fc600078e026d */
[----:B------:R-:W-:Y:S02]  /*34f0*/  LEA.HI.X R61, R110, R13, R61, 0x1, P0 ;  /* 0x0000000d6e3d7211 */ /* 0x000fe400000f0c3d */
[----:B------:R-:W-:-:S05]  /*3500*/  IADD3 R106, P0, R106, R108, RZ ;  /* 0x0000006c6a6a7210 */ /* 0x000fca0007f1e0ff */
[----:B0-----:R-:W-:Y:S01]  /*3510*/  IMAD.X R64, R107, 0x1, R105, P0 ;  /* 0x000000016b407824 */ /* 0x001fe200000e0669 */
[----:B------:R-:W-:-:S05]  /*3520*/  IADD3 R104, P0, R10, R108, RZ ;  /* 0x0000006c0a687210 */ /* 0x000fca0007f1e0ff */
[----:B------:R-:W-:Y:S01]  /*3530*/  IMAD.X R105, R11, 0x1, R107, P0 ;  /* 0x000000010b697824 */ /* 0x000fe200000e066b */
[----:B------:R-:W-:Y:S01]  /*3540*/  LEA R10, P0, R106, R12, 0x1 ;  /* 0x0000000c6a0a7211 */ /* 0x000fe200078008ff */
[----:B------:R-:W-:-:S03]  /*3550*/  IMAD.WIDE.U32 R104, R23, R14, R104 ;  /* 0x0000000e17687225 */ /* 0x000fc600078e0068 */
[----:B------:R-:W-:Y:S01]  /*3560*/  LEA.HI.X R11, R106, R13, R64, 0x1, P0 ;  /* 0x0000000d6a0b7211 */ /* 0x000fe200000f0c40 */
[----:B------:R-:W-:Y:S01]  /*3570*/  IMAD.IADD R103, R103, 0x1, R105 ;  /* 0x0000000167677824 */ /* 0x000fe200078e0269 */
[----:B------:R-:W-:-:S04]  /*3580*/  LEA R12, P0, R104, R12, 0x1 ;  /* 0x0000000c680c7211 */ /* 0x000fc800078008ff */
[----:B------:R-:W-:Y:S02]  /*3590*/  LEA.HI.X R13, R104, R13, R103, 0x1, P0 ;  /* 0x0000000d680d7211 */ /* 0x000fe400000f0c67 */
[----:B------:R-:W-:Y:S02]  /*35a0*/  ISETP.GT.AND P0, PT, R3, RZ, P1 ;  /* 0x000000ff0300720c */ /* 0x000fe40000f04270 */
[----:B------:R-:W-:-:S11]  /*35b0*/  P2R R103, PR, RZ, 0x2 ;  /* 0x00000002ff677803 */ /* 0x000fd60000000000 */
[----:B------:R-:W-:Y:S05]  /*35c0*/  @!P0 BRA `(.L_x_49) ;  /* 0x0000000000048947 */ /* 0x000fea0003800000 */
[----:B------:R0:W5:Y:S02]  /*35d0*/  LDG.E.LTC128B.U16 R116, desc[UR36][R8.64+0x22] ;  /* 0x0000222408747981 */ /* 0x000164000c1e1520 */
.L_x_49:
[----:B------:R-:W-:Y:S05]  /*35e0*/  BSYNC B1 ;  /* 0x0000000000017941 */ /* 0x000fea0003800000 */
.L_x_48:
[----:B-----5:R-:W-:Y:S01]  /*35f0*/  IMAD.U32 R14, R116, 0x10000, RZ ;  /* 0x00010000740e7824 */ /* 0x020fe200078e00ff */
[----:B------:R-:W-:Y:S03]  /*3600*/  BSSY B1, `(.L_x_50) ;  /* 0x0000008000017945 */ /* 0x000fe60003800000 */
[----:B------:R-:W-:-:S04]  /*3610*/  FMUL R14, R14, R91 ;  /* 0x0000005b0e0e7220 */ /* 0x000fc80000400000 */
[----:B------:R-:W-:-:S05]  /*3620*/  FFMA R14, R65, R90, R14 ;  /* 0x0000005a410e7223 */ /* 0x000fca000000000e */
[----:B------:R-:W-:-:S05]  /*3630*/  F2FP.BF16.F32.PACK_AB R14, RZ, R14 ;  /* 0x0000000eff0e723e */ /* 0x000fca00000010ff */
[----:B------:R0:W-:Y:S01]  /*3640*/  @P0 STG.E.U16 desc[UR36][R20.64+0x22], R14 ;  /* 0x0000220e14000986 */ /* 0x0001e2000c101524 */
[----:B------:R-:W-:-:S13]  /*3650*/  ISETP.GT.AND P0, PT, R3, 0x8, P2 ;  /* 0x000000080300780c */ /* 0x000fda0001704270 */
[----:B0-----:R-:W-:Y:S05]  /*3660*/  @!P0 BRA `(.L_x_51) ;  /* 0x0000000000048947 */ /* 0x001fea0003800000 */
[----:B------:R0:W5:Y:S02]  /*3670*/  LDG.E.LTC128B.U16 R116, desc[UR36][R56.64+0x20] ;  /* 0x0000202438747981 */ /* 0x000164000c1e1520 */
.L_x_51:
[----:B------:R-:W-:Y:S05]  /*3680*/  BSYNC B1 ;  /* 0x0000000000017941 */ /* 0x000fea0003800000 */
.L_x_50:
        /* <DEDUP_REMOVED lines=9> */
.L_x_53:
[----:B------:R-:W-:Y:S05]  /*3720*/  BSYNC B1 ;  /* 0x0000000000017941 */ /* 0x000fea0003800000 */
.L_x_52:
[----:B-----5:R-:W-:Y:S01]  /*3730*/  IMAD.U32 R14, R116, 0x10000, RZ ;  /* 0x00010000740e7824 */ /* 0x020fe200078e00ff */
[----:B------:R-:W-:Y:S01]  /*3740*/  ISETP.GT.AND P2, PT, R4, 0x18, PT ;  /* 0x000000180400780c */ /* 0x000fe20003f44270 */
[----:B------:R-:W-:Y:S02]  /*3750*/  BSSY B1, `(.L_x_54) ;  /* 0x0000009000017945 */ /* 0x000fe40003800000 */
[----:B------:R-:W-:Y:S01]  /*3760*/  FMUL R14, R14, R91 ;  /* 0x0000005b0e0e7220 */ /* 0x000fe20000400000 */
[----:B------:R-:W-:-:S03]  /*3770*/  P2R R104, PR, RZ, 0x4 ;  /* 0x00000004ff687803 */ /* 0x000fc60000000000 */
[----:B------:R-:W-:-:S05]  /*3780*/  FFMA R14, R67, R90, R14 ;  /* 0x0000005a430e7223 */ /* 0x000fca000000000e */
[----:B------:R-:W-:-:S05]  /*3790*/  F2FP.BF16.F32.PACK_AB R14, RZ, R14 ;  /* 0x0000000eff0e723e */ /* 0x000fca00000010ff */
[----:B------:R0:W-:Y:S01]  /*37a0*/  @P0 STG.E.U16 desc[UR36][R58.64+0x22], R14 ;  /* 0x0000220e3a000986 */ /* 0x0001e2000c101524 */
[----:B------:R-:W-:-:S13]  /*37b0*/  ISETP.GT.AND P0, PT, R3, RZ, P2 ;  /* 0x000000ff0300720c */ /* 0x000fda0001704270 */
[----:B0-----:R-:W-:Y:S05]  /*37c0*/  @!P0 BRA `(.L_x_55) ;  /* 0x0000000000048947 */ /* 0x001fea0003800000 */
[----:B------:R0:W5:Y:S02]  /*37d0*/  LDG.E.LTC128B.U16 R116, desc[UR36][R8.64+0x30] ;  /* 0x0000302408747981 */ /* 0x000164000c1e1520 */
.L_x_55:
[----:B------:R-:W-:Y:S05]  /*37e0*/  BSYNC B1 ;  /* 0x0000000000017941 */ /* 0x000fea0003800000 */
.L_x_54:
[----:B-----5:R-:W-:Y:S01]  /*37f0*/  IMAD.U32 R14, R116, 0x10000, RZ ;  /* 0x00010000740e7824 */ /* 0x020fe200078e00ff */
[----:B------:R-:W-:Y:S01]  /*3800*/  ISETP.GT.AND P1, PT, R4, 0x19, PT ;  /* 0x000000190400780c */ /* 0x000fe20003f24270 */
[----:B------:R-:W-:Y:S02]  /*3810*/  BSSY B1, `(.L_x_56) ;  /* 0x0000009000017945 */ /* 0x000fe40003800000 */
[----:B------:R-:W-:-:S04]  /*3820*/  FMUL R23, R14, R91 ;  /* 0x0000005b0e177220 */ /* 0x000fc80000400000 */
[----:B------:R-:W-:Y:S01]  /*3830*/  FFMA R23, R68, R90, R23 ;  /* 0x0000005a44177223 */ /* 0x000fe20000000017 */
[----:B------:R-:W-:-:S04]  /*3840*/  P2R R68, PR, RZ, 0x2 ;  /* 0x00000002ff447803 */ /* 0x000fc80000000000 */
[----:B------:R-:W-:-:S05]  /*3850*/  F2FP.BF16.F32.PACK_AB R23, RZ, R23 ;  /* 0x00000017ff17723e */ /* 0x000fca00000010ff */
[----:B------:R0:W-:Y:S01]  /*3860*/  @P0 STG.E.U16 desc[UR36][R20.64+0x30], R23 ;  /* 0x0000301714000986 */ /* 0x0001e2000c101524 */
[----:B------:R-:W-:-:S13]  /*3870*/  ISETP.GT.AND P0, PT, R3, RZ, P1 ;  /* 0x000000ff0300720c */ /* 0x000fda0000f04270 */
[----:B0-----:R-:W-:Y:S05]  /*3880*/  @!P0 BRA `(.L_x_57) ;  /* 0x0000000000048947 */ /* 0x001fea0003800000 */
[----:B------:R0:W5:Y:S02]  /*3890*/  LDG.E.LTC128B.U16 R116, desc[UR36][R8.64+0x32] ;  /* 0x0000322408747981 */ /* 0x000164000c1e1520 */
.L_x_57:
[----:B------:R-:W-:Y:S05]  /*38a0*/  BSYNC B1 ;  /* 0x0000000000017941 */ /* 0x000fea0003800000 */
.L_x_56:
        /* <DEDUP_REMOVED lines=9> */
.L_x_59:
[----:B------:R-:W-:Y:S05]  /*3940*/  BSYNC B1 ;  /* 0x0000000000017941 */ /* 0x000fea0003800000 */
.L_x_58:
        /* <DEDUP_REMOVED lines=9> */
.L_x_61:
[----:B------:R-:W-:Y:S05]  /*39e0*/  BSYNC B1 ;  /* 0x0000000000017941 */ /* 0x000fea0003800000 */
.L_x_60:
        /* <DEDUP_REMOVED lines=11> */
.L_x_63:
[----:B------:R-:W-:Y:S05]  /*3aa0*/  BSYNC B1 ;  /* 0x0000000000017941 */ /* 0x000fea0003800000 */
.L_x_62:
        /* <DEDUP_REMOVED lines=11> */
.L_x_65:
[----:B------:R-:W-:Y:S05]  /*3b60*/  BSYNC B1 ;  /* 0x0000000000017941 */ /* 0x000fea0003800000 */
.L_x_64:
        /* <DEDUP_REMOVED lines=9> */
.L_x_67:
[----:B------:R-:W-:Y:S05]  /*3c00*/  BSYNC B1 ;  /* 0x0000000000017941 */ /* 0x000fea0003800000 */
.L_x_66:
        /* <DEDUP_REMOVED lines=9> */
.L_x_69:
[----:B------:R-:W-:Y:S05]  /*3ca0*/  BSYNC B1 ;  /* 0x0000000000017941 */ /* 0x000fea0003800000 */
.L_x_68:
        /* <DEDUP_REMOVED lines=11> */
.L_x_71:
[----:B------:R-:W-:Y:S05]  /*3d60*/  BSYNC B1 ;  /* 0x0000000000017941 */ /* 0x000fea0003800000 */
.L_x_70:
        /* <DEDUP_REMOVED lines=11> */
.L_x_73:
[----:B------:R-:W-:Y:S05]  /*3e20*/  BSYNC B1 ;  /* 0x0000000000017941 */ /* 0x000fea0003800000 */
.L_x_72:
        /* <DEDUP_REMOVED lines=9> */
.L_x_75:
[----:B------:R-:W-:Y:S05]  /*3ec0*/  BSYNC B1 ;  /* 0x0000000000017941 */ /* 0x000fea0003800000 */
.L_x_74:
        /* <DEDUP_REMOVED lines=9> */
.L_x_77:
[----:B------:R-:W-:Y:S05]  /*3f60*/  BSYNC B1 ;  /* 0x0000000000017941 */ /* 0x000fea0003800000 */
.L_x_76:
[----:B-----5:R-:W-:Y:S01]  /*3f70*/  IMAD.U32 R14, R116, 0x10000, RZ ;  /* 0x00010000740e7824 */ /* 0x020fe200078e00ff */
[----:B------:R-:W-:Y:S01]  /*3f80*/  ISETP.GT.AND P3, PT, R4, 0x30, PT ;  /* 0x000000300400780c */ /* 0x000fe20003f64270 */
[----:B------:R-:W-:Y:S02]  /*3f90*/  BSSY B1, `(.L_x_78) ;  /* 0x0000008000017945 */ /* 0x000fe40003800000 */
[----:B------:R-:W-:-:S04]  /*3fa0*/  FMUL R14, R14, R91 ;  /* 0x0000005b0e0e7220 */ /* 0x000fc80000400000 */
[----:B------:R-:W-:-:S05]  /*3fb0*/  FFMA R14, R79, R90, R14 ;  /* 0x0000005a4f0e7223 */ /* 0x000fca000000000e */
[----:B------:R-:W-:-:S05]  /*3fc0*/  F2FP.BF16.F32.PACK_AB R14, RZ, R14 ;  /* 0x0000000eff0e723e */ /* 0x000fca00000010ff */
[----:B------:R0:W-:Y:S01]  /*3fd0*/  @P0 STG.E.U16 desc[UR36][R58.64+0x52], R14 ;  /* 0x0000520e3a000986 */ /* 0x0001e2000c101524 */
[----:B------:R-:W-:-:S13]  /*3fe0*/  ISETP.GT.AND P0, PT, R3, RZ, P3 ;  /* 0x000000ff0300720c */ /* 0x000fda0001f04270 */
[----:B0-----:R-:W-:Y:S05]  /*3ff0*/  @!P0 BRA `(.L_x_79) ;  /* 0x0000000000048947 */ /* 0x001fea0003800000 */
[----:B------:R0:W5:Y:S02]  /*4000*/  LDG.E.LTC128B.U16 R116, desc[UR36][R8.64+0x60] ;  /* 0x0000602408747981 */ /* 0x000164000c1e1520 */
.L_x_79:
[----:B------:R-:W-:Y:S05]  /*4010*/  BSYNC B1 ;  /* 0x0000000000017941 */ /* 0x000fea0003800000 */
.L_x_78:
        /* <DEDUP_REMOVED lines=10> */
.L_x_81:
[----:B------:R-:W-:Y:S05]  /*40c0*/  BSYNC B1 ;  /* 0x0000000000017941 */ /* 0x000fea0003800000 */
.L_x_80:
        /* <DEDUP_REMOVED lines=9> */
.L_x_83:
[----:B------:R-:W-:Y:S05]  /*4160*/  BSYNC B1 ;  /* 0x0000000000017941 */ /* 0x000fea0003800000 */
.L_x_82:
        /* <DEDUP_REMOVED lines=9> */
.L_x_85:
[----:B------:R-:W-:Y:S05]  /*4200*/  BSYNC B1 ;  /* 0x0000000000017941 */ /* 0x000fea0003800000 */
.L_x_84:
        /* <DEDUP_REMOVED lines=10> */
.L_x_87:
[----:B------:R-:W-:Y:S05]  /*42b0*/  BSYNC B1 ;  /* 0x0000000000017941 */ /* 0x000fea0003800000 */
.L_x_86:
[----:B-----5:R-:W-:Y:S01]  /*42c0*/  IMAD.U32 R14, R116, 0x10000, RZ ;  /* 0x00010000740e7824 */ /* 0x020fe200078e00ff */
[----:B------:R-:W-:Y:S03]  /*42d0*/  BSSY B1, `(.L_x_88) ;  /* 0x000000f000017945 */ /* 0x000fe60003800000 */
[----:B------:R-:W-:-:S04]  /*42e0*/  FMUL R23, R14, R91 ;  /* 0x0000005b0e177220 */ /* 0x000fc80000400000 */
[----:B------:R-:W-:-:S05]  /*42f0*/  FFMA R23, R84, R90, R23 ;  /* 0x0000005a54177223 */ /* 0x000fca0000000017 */
[----:B------:R-:W-:-:S05]  /*4300*/  F2FP.BF16.F32.PACK_AB R23, RZ, R23 ;  /* 0x00000017ff17723e */ /* 0x000fca00000010ff */
[----:B------:R0:W-:Y:S01]  /*4310*/  @P0 STG.E.U16 desc[UR36][R20.64+0x70], R23 ;  /* 0x0000701714000986 */ /* 0x0001e2000c101524 */
[----:B------:R-:W-:-:S05]  /*4320*/  IADD3 R64, P0, R15, R112, RZ ;  /* 0x000000700f407210 */ /* 0x000fca0007f1e0ff */
[----:B------:R-:W-:Y:S01]  /*4330*/  IMAD.X R65, R5, 0x1, R113, P0 ;  /* 0x0000000105417824 */ /* 0x000fe200000e0671 */
[----:B------:R-:W-:-:S05]  /*4340*/  IADD3 R66, P0, R15, R112, RZ ;  /* 0x000000700f427210 */ /* 0x000fca0007f1e0ff */
[----:B------:R-:W-:Y:S01]  /*4350*/  IMAD.X R67, R5, 0x1, R113, P0 ;  /* 0x0000000105437824 */ /* 0x000fe200000e0671 */
[----:B------:R-:W-:-:S05]  /*4360*/  IADD3 R14, P0, R15, R20, RZ ;  /* 0x000000140f0e7210 */ /* 0x000fca0007f1e0ff */
[----:B------:R-:W-:Y:S01]  /*4370*/  IMAD.X R15, R5, 0x1, R21, P0 ;  /* 0x00000001050f7824 */ /* 0x000fe200000e0615 */
[----:B------:R-:W-:-:S04]  /*4380*/  ISETP.GT.AND P0, PT, R4, 0x39, PT ;  /* 0x000000390400780c */ /* 0x000fc80003f04270 */
[----:B------:R-:W-:-:S13]  /*4390*/  ISETP.GT.AND P4, PT, R3, RZ, P0 ;  /* 0x000000ff0300720c */ /* 0x000fda0000784270 */
[----:B0-----:R-:W-:Y:S05]  /*43a0*/  @!P4 BRA `(.L_x_89) ;  /* 0x000000000004c947 */ /* 0x001fea0003800000 */
[----:B------:R0:W5:Y:S02]  /*43b0*/  LDG.E.LTC128B.U16 R116, desc[UR36][R8.64+0x72] ;  /* 0x0000722408747981 */ /* 0x000164000c1e1520 */
.L_x_89:
[----:B------:R-:W-:Y:S05]  /*43c0*/  BSYNC B1 ;  /* 0x0000000000017941 */ /* 0x000fea0003800000 */
.L_x_88:
        /* <DEDUP_REMOVED lines=9> */
.L_x_91:
[----:B------:R-:W-:Y:S05]  /*4460*/  BSYNC B1 ;  /* 0x0000000000017941 */ /* 0x000fea0003800000 */
.L_x_90:
        /* <DEDUP_REMOVED lines=9> */
.L_x_93:
[----:B------:R-:W-:Y:S05]  /*4500*/  BSYNC B1 ;  /* 0x0000000000017941 */ /* 0x000fea0003800000 */
.L_x_92:
[----:B-----5:R-:W-:-:S04]  /*4510*/  IMAD.U32 R4, R116, 0x10000, RZ ;  /* 0x0001000074047824 */ /* 0x020fc800078e00ff */
[----:B------:R-:W-:-:S04]  /*4520*/  FMUL R4, R4, R91 ;  /* 0x0000005b04047220 */ /* 0x000fc80000400000 */
[----:B------:R-:W-:-:S05]  /*4530*/  FFMA R4, R87, R90, R4 ;  /* 0x0000005a57047223 */ /* 0x000fca0000000004 */
[----:B------:R-:W-:-:S04]  /*4540*/  F2FP.BF16.F32.PACK_AB R4, RZ, R4 ;  /* 0x00000004ff04723e */ /* 0x000fc800000010ff */
[----:B-1-34-:R-:W-:-:S05]  /*4550*/  PRMT R8, R4, 0x7610, R8 ;  /* 0x0000761004087816 */ /* 0x01afca0000000008 */
[----:B------:R1:W-:Y:S01]  /*4560*/  @P4 STG.E.U16 desc[UR36][R58.64+0x72], R8 ;  /* 0x000072083a004986 */ /* 0x0003e2000c101524 */
[----:B------:R-:W-:-:S13]  /*4570*/  ISETP.GT.AND P4, PT, R3, 0x80, P6 ;  /* 0x000000800300780c */ /* 0x000fda0003784270 */
[----:B------:R-:W3:Y:S01]  /*4580*/  @P4 LDG.E.LTC128B.U16 R116, desc[UR36][R62.64] ;  /* 0x000000243e744981 */ /* 0x000ee2000c1e1520 */
[----:B------:R-:W-:Y:S01]  /*4590*/  BSSY B1, `(.L_x_94) ;  /* 0x000000a000017945 */ /* 0x000fe20003800000 */
[----:B---3--:R-:W-:-:S04]  /*45a0*/  IMAD.U32 R4, R116, 0x10000, RZ ;  /* 0x0001000074047824 */ /* 0x008fc800078e00ff */
[----:B------:R-:W-:-:S04]  /*45b0*/  FMUL R5, R4, R91 ;  /* 0x0000005b04057220 */ /* 0x000fc80000400000 */
[----:B------:R-:W-:-:S05]  /*45c0*/  FFMA R5, R24, R90, R5 ;  /* 0x0000005a18057223 */ /* 0x000fca0000000005 */
[----:B------:R-:W-:-:S05]  /*45d0*/  F2FP.BF16.F32.PACK_AB R5, RZ, R5 ;  /* 0x00000005ff05723e */ /* 0x000fca00000010ff */
[----:B------:R1:W-:Y:S01]  /*45e0*/  @P4 STG.E.U16 desc[UR36][R14.64], R5 ;  /* 0x000000050e004986 */ /* 0x0003e2000c101524 */
[----:B------:R-:W-:-:S04]  /*45f0*/  ISETP.NE.AND P4, PT, R119, RZ, PT ;  /* 0x000000ff7700720c */ /* 0x000fc80003f85270 */
[----:B------:R-:W-:-:S13]  /*4600*/  ISETP.GT.AND P4, PT, R3, 0x80, P4 ;  /* 0x000000800300780c */ /* 0x000fda0002784270 */
[----:B-1----:R-:W-:Y:S05]  /*4610*/  @!P4 BRA `(.L_x_95) ;  /* 0x000000000004c947 */ /* 0x002fea0003800000 */
[----:B------:R1:W5:Y:S02]  /*4620*/  LDG.E.LTC128B.U16 R116, desc[UR36][R60.64+0x2] ;  /* 0x000002243c747981 */ /* 0x000364000c1e1520 */
.L_x_95:
[----:B------:R-:W-:Y:S05]  /*4630*/  BSYNC B1 ;  /* 0x0000000000017941 */ /* 0x000fea0003800000 */
.L_x_94:
[----:B-----5:R-:W-:Y:S01]  /*4640*/  IMAD.U32 R4, R116, 0x10000, RZ ;  /* 0x0001000074047824 */ /* 0x020fe200078e00ff */
[----:B------:R-:W-:Y:S01]  /*4650*/  ISETP.GT.AND P6, PT, R3, 0x88, P6 ;  /* 0x000000880300780c */ /* 0x000fe200037c4270 */
[----:B------:R-:W-:Y:S01]  /*4660*/  @P4 IMAD.MOV.U32 R5, RZ, RZ, R15 ;  /* 0x000000ffff054224 */ /* 0x000fe200078e000f */
[----:B------:R-:W-:Y:S01]  /*4670*/  BSSY B1, `(.L_x_96) ;  /* 0x0000009000017945 */ /* 0x000fe20003800000 */
[----:B------:R-:W-:-:S04]  /*4680*/  FMUL R4, R4, R91 ;  /* 0x0000005b04047220 */ /* 0x000fc80000400000 */
[----:B------:R-:W-:-:S05]  /*4690*/  FFMA R4, R25, R90, R4 ;  /* 0x0000005a19047223 */ /* 0x000fca0000000004 */
[----:B------:R-:W-:-:S04]  /*46a0*/  F2FP.BF16.F32.PACK_AB R4, RZ, R4 ;  /* 0x00000004ff04723e */ /* 0x000fc800000010ff */
[----:B------:R-:W-:Y:S01]  /*46b0*/  PRMT R8, R4, 0x7610, R8 ;  /* 0x0000761004087816 */ /* 0x000fe20000000008 */
[----:B------:R-:W-:-:S05]  /*46c0*/  @P4 IMAD.MOV.U32 R4, RZ, RZ, R14 ;  /* 0x000000ffff044224 */ /* 0x000fca00078e000e */
[----:B------:R3:W-:Y:S01]  /*46d0*/  @P4 STG.E.U16 desc[UR36][R4.64+0x2], R8 ;  /* 0x0000020804004986 */ /* 0x0007e2000c101524 */
[----:B------:R-:W-:Y:S05]  /*46e0*/  @!P6 BRA `(.L_x_97) ;  /* 0x000000000004e947 */ /* 0x000fea0003800000 */
[----:B------:R4:W5:Y:S02]  /*46f0*/  LDG.E.LTC128B.U16 R116, desc[UR36][R10.64] ;  /* 0x000000240a747981 */ /* 0x000964000c1e1520 */
.L_x_97:
[----:B------:R-:W-:Y:S05]  /*4700*/  BSYNC B1 ;  /* 0x0000000000017941 */ /* 0x000fea0003800000 */
.L_x_96:
[----:B---3-5:R-:W-:Y:S01]  /*4710*/  IMAD.U32 R4, R116, 0x10000, RZ ;  /* 0x0001000074047824 */ /* 0x028fe200078e00ff */
[----:B------:R-:W-:Y:S01]  /*4720*/  ISETP.NE.AND P4, PT, R119, RZ, PT ;  /* 0x000000ff7700720c */ /* 0x000fe20003f85270 */
[----:B------:R-:W-:Y:S02]  /*4730*/  BSSY B1, `(.L_x_98) ;  /* 0x0000008000017945 */ /* 0x000fe40003800000 */
[----:B------:R-:W-:Y:S01]  /*4740*/  FMUL R5, R4, R91 ;  /* 0x0000005b04057220 */ /* 0x000fe20000400000 */
[----:B------:R-:W-:-:S03]  /*4750*/  ISETP.GT.AND P4, PT, R3, 0x88, P4 ;  /* 0x000000880300780c */ /* 0x000fc60002784270 */
[----:B------:R-:W-:-:S05]  /*4760*/  FFMA R5, R26, R90, R5 ;  /* 0x0000005a1a057223 */ /* 0x000fca0000000005 */
[----:B------:R-:W-:-:S05]  /*4770*/  F2FP.BF16.F32.PACK_AB R5, RZ, R5 ;  /* 0x00000005ff05723e */ /* 0x000fca00000010ff */
[----:B------:R3:W-:Y:S01]  /*4780*/  @P6 STG.E.U16 desc[UR36][R64.64], R5 ;  /* 0x0000000540006986 */ /* 0x0007e2000c101524 */
[----:B------:R-:W-:Y:S05]  /*4790*/  @!P4 BRA `(.L_x_99) ;  /* 0x000000000004c947 */ /* 0x000fea0003800000 */
[----:B------:R0:W5:Y:S02]  /*47a0*/  LDG.E.LTC128B.U16 R116, desc[UR36][R12.64+0x2] ;  /* 0x000002240c747981 */ /* 0x000164000c1e1520 */
.L_x_99:
[----:B------:R-:W-:Y:S05]  /*47b0*/  BSYNC B1 ;  /* 0x0000000000017941 */ /* 0x000fea0003800000 */
.L_x_98:
[----:B-----5:R-:W-:Y:S01]  /*47c0*/  IMAD.U32 R4, R116, 0x10000, RZ ;  /* 0x0001000074047824 */ /* 0x020fe200078e00ff */
[----:B------:R-:W-:Y:S01]  /*47d0*/  ISETP.NE.AND P6, PT, R117, RZ, PT ;  /* 0x000000ff7500720c */ /* 0x000fe20003fc5270 */
[----:B------:R-:W-:Y:S02]  /*47e0*/  BSSY B1, `(.L_x_100) ;  /* 0x0000008000017945 */ /* 0x000fe40003800000 */
[----:B------:R-:W-:-:S04]  /*47f0*/  FMUL R4, R4, R91 ;  /* 0x0000005b04047220 */ /* 0x000fc80000400000 */
[----:B------:R-:W-:-:S05]  /*4800*/  FFMA R4, R27, R90, R4 ;  /* 0x0000005a1b047223 */ /* 0x000fca0000000004 */
[----:B------:R-:W-:-:S05]  /*4810*/  F2FP.BF16.F32.PACK_AB R4, RZ, R4 ;  /* 0x00000004ff04723e */ /* 0x000fca00000010ff */
[----:B------:R0:W-:Y:S01]  /*4820*/  @P4 STG.E.U16 desc[UR36][R66.64+0x2], R4 ;  /* 0x0000020442004986 */ /* 0x0001e2000c101524 */
[----:B------:R-:W-:-:S13]  /*4830*/  ISETP.GT.AND P4, PT, R3, 0x80, P6 ;  /* 0x000000800300780c */ /* 0x000fda0003784270 */
[----:B0-----:R-:W-:Y:S05]  /*4840*/  @!P4 BRA `(.L_x_101) ;  /* 0x000000000004c947 */ /* 0x001fea0003800000 */
[----:B------:R0:W5:Y:S02]  /*4850*/  LDG.E.LTC128B.U16 R116, desc[UR36][R60.64+0x10] ;  /* 0x000010243c747981 */ /* 0x000164000c1e1520 */
.L_x_101:
[----:B------:R-:W-:Y:S05]  /*4860*/  BSYNC B1 ;  /* 0x0000000000017941 */ /* 0x000fea0003800000 */
.L_x_100:
[----:B-----5:R-:W-:Y:S01]  /*4870*/  IMAD.U32 R4, R116, 0x10000, RZ ;  /* 0x0001000074047824 */ /* 0x020fe200078e00ff */
[----:B------:R-:W-:Y:S01]  /*4880*/  ISETP.NE.AND P6, PT, R120, RZ, PT ;  /* 0x000000ff7800720c */ /* 0x000fe20003fc5270 */
[----:B------:R-:W-:Y:S02]  /*4890*/  BSSY B1, `(.L_x_102) ;  /* 0x000000b000017945 */ /* 0x000fe40003800000 */
[----:B---3--:R-:W-:Y:S01]  /*48a0*/  FMUL R5, R4, R91 ;  /* 0x0000005b04057220 */ /* 0x008fe20000400000 */
[----:B------:R-:W-:-:S03]  /*48b0*/  @P4 IMAD.MOV.U32 R4, RZ, RZ, R14 ;  /* 0x000000ffff044224 */ /* 0x000fc600078e000e */
[----:B------:R-:W-:-:S05]  /*48c0*/  FFMA R5, R28, R90, R5 ;  /* 0x0000005a1c057223 */ /* 0x000fca0000000005 */
[----:B------:R-:W-:-:S04]  /*48d0*/  F2FP.BF16.F32.PACK_AB R5, RZ, R5 ;  /* 0x00000005ff05723e */ /* 0x000fc800000010ff */
[----:B------:R-:W-:Y:S01]  /*48e0*/  PRMT R8, R5, 0x7610, R8 ;  /* 0x0000761005087816 */ /* 0x000fe20000000008 */
[----:B------:R-:W-:-:S05]  /*48f0*/  @P4 IMAD.MOV.U32 R5, RZ, RZ, R15 ;  /* 0x000000ffff054224 */ /* 0x000fca00078e000f */
[----:B------:R3:W-:Y:S01]  /*4900*/  @P4 STG.E.U16 desc[UR36][R4.64+0x10], R8 ;  /* 0x0000100804004986 */ /* 0x0007e2000c101524 */
[----:B------:R-:W-:-:S13]  /*4910*/  ISETP.GT.AND P4, PT, R3, 0x80, P6 ;  /* 0x000000800300780c */ /* 0x000fda0003784270 */
[----:B---3--:R-:W-:Y:S05]  /*4920*/  @!P4 BRA `(.L_x_103) ;  /* 0x000000000004c947 */ /* 0x008fea0003800000 */
[----:B------:R3:W5:Y:S02]  /*4930*/  LDG.E.LTC128B.U16 R116, desc[UR36][R60.64+0x12] ;  /* 0x000012243c747981 */ /* 0x000764000c1e1520 */
.L_x_103:
[----:B------:R-:W-:Y:S05]  /*4940*/  BSYNC B1 ;  /* 0x0000000000017941 */ /* 0x000fea0003800000 */
.L_x_102:
[----:B-----5:R-:W-:Y:S01]  /*4950*/  IMAD.U32 R4, R116, 0x10000, RZ ;  /* 0x0001000074047824 */ /* 0x020fe200078e00ff */
[----:B------:R-:W-:Y:S01]  /*4960*/  BSSY B1, `(.L_x_104) ;  /* 0x000000c000017945 */ /* 0x000fe20003800000 */
[----:B------:R-:W-:Y:S02]  /*4970*/  @P4 IMAD.MOV.U32 R5, RZ, RZ, R15 ;  /* 0x000000ffff054224 */ /* 0x000fe400078e000f */
[----:B------:R-:W-:-:S04]  /*4980*/  FMUL R4, R4, R91 ;  /* 0x0000005b04047220 */ /* 0x000fc80000400000 */
[----:B------:R-:W-:-:S05]  /*4990*/  FFMA R4, R29, R90, R4 ;  /* 0x0000005a1d047223 */ /* 0x000fca0000000004 */
[----:B------:R-:W-:-:S04]  /*49a0*/  F2FP.BF16.F32.PACK_AB R4, RZ, R4 ;  /* 0x00000004ff04723e */ /* 0x000fc800000010ff */
[----:B------:R-:W-:Y:S01]  /*49b0*/  PRMT R8, R4, 0x7610, R8 ;  /* 0x0000761004087816 */ /* 0x000fe20000000008 */
[----:B------:R-:W-:-:S05]  /*49c0*/  @P4 IMAD.MOV.U32 R4, RZ, RZ, R14 ;  /* 0x000000ffff044224 */ /* 0x000fca00078e000e */
[----:B------:R0:W-:Y:S01]  /*49d0*/  @P4 STG.E.U16 desc[UR36][R4.64+0x12], R8 ;  /* 0x0000120804004986 */ /* 0x0001e2000c101524 */
[----:B------:R-:W-:-:S04]  /*49e0*/  ISETP.NE.AND P4, PT, R117, RZ, PT ;  /* 0x000000ff7500720c */ /* 0x000fc80003f85270 */
[----:B------:R-:W-:-:S13]  /*49f0*/  ISETP.GT.AND P4, PT, R3, 0x88, P4 ;  /* 0x000000880300780c */ /* 0x000fda0002784270 */
[----:B0-----:R-:W-:Y:S05]  /*4a00*/  @!P4 BRA `(.L_x_105) ;  /* 0x000000000004c947 */ /* 0x001fea0003800000 */
[----:B------:R0:W5:Y:S02]  /*4a10*/  LDG.E.LTC128B.U16 R116, desc[UR36][R12.64+0x10] ;  /* 0x000010240c747981 */ /* 0x000164000c1e1520 */
.L_x_105:
[----:B------:R-:W-:Y:S05]  /*4a20*/  BSYNC B1 ;  /* 0x0000000000017941 */ /* 0x000fea0003800000 */
.L_x_104:
        /* <DEDUP_REMOVED lines=9> */
.L_x_107:
[----:B------:R-:W-:Y:S05]  /*4ac0*/  BSYNC B1 ;  /* 0x0000000000017941 */ /* 0x000fea0003800000 */
.L_x_106:
[----:B-----5:R-:W-:Y:S01]  /*4ad0*/  IMAD.U32 R4, R116, 0x10000, RZ ;  /* 0x0001000074047824 */ /* 0x020fe200078e00ff */
[----:B------:R-:W-:Y:S01]  /*4ae0*/  ISETP.NE.AND P6, PT, R121, RZ, PT ;  /* 0x000000ff7900720c */ /* 0x000fe20003fc5270 */
        /* <DEDUP_REMOVED lines=8> */
[----:B------:R-:W-:-:S13]  /*4b70*/  ISETP.GT.AND P4, PT, R3, 0x80, P6 ;  /* 0x000000800300780c */ /* 0x000fda0003784270 */
[----:B0-----:R-:W-:Y:S05]  /*4b80*/  @!P4 BRA `(.L_x_109) ;  /* 0x000000000004c947 */ /* 0x001fea0003800000 */
[----:B------:R0:W5:Y:S02]  /*4b90*/  LDG.E.LTC128B.U16 R116, desc[UR36][R60.64+0x20] ;  /* 0x000020243c747981 */ /* 0x000164000c1e1520 */
.L_x_109:
[----:B------:R-:W-:Y:S05]  /*4ba0*/  BSYNC B1 ;  /* 0x0000000000017941 */ /* 0x000fea0003800000 */
.L_x_108:
[----:B-----5:R-:W-:Y:S01]  /*4bb0*/  IMAD.U32 R4, R116, 0x10000, RZ ;  /* 0x0001000074047824 */ /* 0x020fe200078e00ff */
[----:B------:R-:W-:Y:S01]  /*4bc0*/  ISETP.NE.AND P6, PT, R103, RZ, PT ;  /* 0x000000ff6700720c */ /* 0x000fe20003fc5270 */
[----:B------:R-:W-:Y:S02]  /*4bd0*/  BSSY B1, `(.L_x_110) ;  /* 0x000000b000017945 */ /* 0x000fe40003800000 */
[----:B------:R-:W-:Y:S01]  /*4be0*/  FMUL R5, R4, R91 ;  /* 0x0000005b04057220 */ /* 0x000fe20000400000 */
[----:B------:R-:W-:-:S03]  /*4bf0*/  @P4 IMAD.MOV.U32 R4, RZ, RZ, R14 ;  /* 0x000000ffff044224 */ /* 0x000fc600078e000e */
        /* <DEDUP_REMOVED lines=8> */
.L_x_111:
[----:B------:R-:W-:Y:S05]  /*4c80*/  BSYNC B1 ;  /* 0x0000000000017941 */ /* 0x000fea0003800000 */
.L_x_110:
        /* <DEDUP_REMOVED lines=13> */
.L_x_113:
[----:B------:R-:W-:Y:S05]  /*4d60*/  BSYNC B1 ;  /* 0x0000000000017941 */ /* 0x000fea0003800000 */
.L_x_112:
[----:B-----5:R-:W-:Y:S01]  /*4d70*/  IMAD.U32 R4, R116, 0x10000, RZ ;  /* 0x0001000074047824 */ /* 0x020fe200078e00ff */
[----:B------:R-:W-:Y:S03]  /*4d80*/  BSSY B1, `(.L_x_114) ;  /* 0x000000b000017945 */ /* 0x000fe60003800000 */
        /* <DEDUP_REMOVED lines=10> */
.L_x_115:
[----:B------:R-:W-:Y:S05]  /*4e30*/  BSYNC B1 ;  /* 0x0000000000017941 */ /* 0x000fea0003800000 */
.L_x_114:
        /* <DEDUP_REMOVED lines=13> */
.L_x_117:
[----:B------:R-:W-:Y:S05]  /*4f10*/  BSYNC B1 ;  /* 0x0000000000017941 */ /* 0x000fea0003800000 */
.L_x_116:
        /* <DEDUP_REMOVED lines=13> */
.L_x_119:
[----:B------:R-:W-:Y:S05]  /*4ff0*/  BSYNC B1 ;  /* 0x0000000000017941 */ /* 0x000fea0003800000 */
.L_x_118:
        /* <DEDUP_REMOVED lines=13> */
.L_x_121:
[----:B------:R-:W-:Y:S05]  /*50d0*/  BSYNC B1 ;  /* 0x0000000000017941 */ /* 0x000fea0003800000 */
.L_x_120:
        /* <DEDUP_REMOVED lines=12> */
.L_x_123:
[----:B------:R-:W-:Y:S05]  /*51a0*/  BSYNC B1 ;  /* 0x0000000000017941 */ /* 0x000fea0003800000 */
.L_x_122:
        /* <DEDUP_REMOVED lines=13> */
.L_x_125:
[----:B------:R-:W-:Y:S05]  /*5280*/  BSYNC B1 ;  /* 0x0000000000017941 */ /* 0x000fea0003800000 */
.L_x_124:
        /* <DEDUP_REMOVED lines=13> */
.L_x_127:
[----:B------:R-:W-:Y:S05]  /*5360*/  BSYNC B1 ;  /* 0x0000000000017941 */ /* 0x000fea0003800000 */
.L_x_126:
        /* <DEDUP_REMOVED lines=13> */
.L_x_129:
[----:B------:R-:W-:Y:S05]  /*5440*/  BSYNC B1 ;  /* 0x0000000000017941 */ /* 0x000fea0003800000 */
.L_x_128:
        /* <DEDUP_REMOVED lines=12> */
.L_x_131:
[----:B------:R-:W-:Y:S05]  /*5510*/  BSYNC B1 ;  /* 0x0000000000017941 */ /* 0x000fea0003800000 */
.L_x_130:
        /* <DEDUP_REMOVED lines=13> */
.L_x_133:
[----:B------:R-:W-:Y:S05]  /*55f0*/  BSYNC B1 ;  /* 0x0000000000017941 */ /* 0x000fea0003800000 */
.L_x_132:
        /* <DEDUP_REMOVED lines=12> */
.L_x_135:
[----:B------:R-:W-:Y:S05]  /*56c0*/  BSYNC B1 ;  /* 0x0000000000017941 */ /* 0x000fea0003800000 */
.L_x_134:
        /* <DEDUP_REMOVED lines=12> */
.L_x_137:
[----:B------:R-:W-:Y:S05]  /*5790*/  BSYNC B1 ;  /* 0x0000000000017941 */ /* 0x000fea0003800000 */
.L_x_136:
[----:B-----5:R-:W-:Y:S01]  /*57a0*/  IMAD.U32 R4, R116, 0x10000, RZ ;  /* 0x0001000074047824 */ /* 0x020fe200078e00ff */
[----:B------:R-:W-:Y:S01]  /*57b0*/  ISETP.GT.AND P5, PT, R3, 0x88, P5 ;  /* 0x000000880300780c */ /* 0x000fe20002fa4270 */
        /* <DEDUP_REMOVED lines=8> */
[----:B------:R-:W-:Y:S05]  /*5840*/  @!P5 BRA `(.L_x_139) ;  /* 0x000000000004d947 */ /* 0x000fea0003800000 */
[----:B------:R0:W5:Y:S02]  /*5850*/  LDG.E.LTC128B.U16 R116, desc[UR36][R12.64+0x52] ;  /* 0x000052240c747981 */ /* 0x000164000c1e1520 */
.L_x_139:
[----:B------:R-:W-:Y:S05]  /*5860*/  BSYNC B1 ;  /* 0x0000000000017941 */ /* 0x000fea0003800000 */
.L_x_138:
[----:B0----5:R-:W-:Y:S01]  /*5870*/  IMAD.U32 R4, R116, 0x10000, RZ ;  /* 0x0001000074047824 */ /* 0x021fe200078e00ff */
        /* <DEDUP_REMOVED lines=11> */
.L_x_141:
[----:B------:R-:W-:Y:S05]  /*5930*/  BSYNC B1 ;  /* 0x0000000000017941 */ /* 0x000fea0003800000 */
.L_x_140:
[----:B0----5:R-:W-:Y:S01]  /*5940*/  IMAD.U32 R4, R116, 0x10000, RZ ;  /* 0x0001000074047824 */ /* 0x021fe200078e00ff */
        /* <DEDUP_REMOVED lines=11> */
.L_x_143:
[----:B------:R-:W-:Y:S05]  /*5a00*/  BSYNC B1 ;  /* 0x0000000000017941 */ /* 0x000fea0003800000 */
.L_x_142:
        /* <DEDUP_REMOVED lines=12> */
.L_x_145:
[----:B------:R-:W-:Y:S05]  /*5ad0*/  BSYNC B1 ;  /* 0x0000000000017941 */ /* 0x000fea0003800000 */
.L_x_144:
        /* <DEDUP_REMOVED lines=12> */
.L_x_147:
[----:B------:R-:W-:Y:S05]  /*5ba0*/  BSYNC B1 ;  /* 0x0000000000017941 */ /* 0x000fea0003800000 */
.L_x_146:
        /* <DEDUP_REMOVED lines=12> */
.L_x_149:
[----:B------:R-:W-:Y:S05]  /*5c70*/  BSYNC B1 ;  /* 0x0000000000017941 */ /* 0x000fea0003800000 */
.L_x_148:
        /* <DEDUP_REMOVED lines=12> */
.L_x_151:
[----:B------:R-:W-:Y:S05]  /*5d40*/  BSYNC B1 ;  /* 0x0000000000017941 */ /* 0x000fea0003800000 */
.L_x_150:
        /* <DEDUP_REMOVED lines=9> */
.L_x_153:
[----:B------:R-:W-:Y:S05]  /*5de0*/  BSYNC B1 ;  /* 0x0000000000017941 */ /* 0x000fea0003800000 */
.L_x_152:
        /* <DEDUP_REMOVED lines=12> */
.L_x_155:
[----:B------:R-:W-:Y:S05]  /*5eb0*/  BSYNC B1 ;  /* 0x0000000000017941 */ /* 0x000fea0003800000 */
.L_x_154:
[----:B------:R-:W-:Y:S05]  /*5ec0*/  @!P0 BRA `(.L_x_156) ;  /* 0x0000001400848947 */ /* 0x000fea0003800000 */
[----:B-----5:R-:W-:-:S04]  /*5ed0*/  IMAD.U32 R116, R116, 0x10000, RZ ;  /* 0x0001000074747824 */ /* 0x020fc800078e00ff */
[----:B------:R-:W-:-:S04]  /*5ee0*/  FMUL R116, R116, R91 ;  /* 0x0000005b74747220 */ /* 0x000fc80000400000 */
[----:B------:R-:W-:-:S05]  /*5ef0*/  FFMA R116, R55, R90, R116 ;  /* 0x0000005a37747223 */ /* 0x000fca0000000074 */
[----:B------:R-:W-:-:S05]  /*5f00*/  F2FP.BF16.F32.PACK_AB R116, RZ, R116 ;  /* 0x00000074ff74723e */ /* 0x000fca00000010ff */
[----:B------:R0:W-:Y:S01]  /*5f10*/  STG.E.U16 desc[UR36][R6.64+0x72], R116 ;  /* 0x0000727406007986 */ /* 0x0001e2000c101524 */
[----:B------:R-:W-:Y:S05]  /*5f20*/  BRA `(.L_x_156) ;  /* 0x00000014006c7947 */ /* 0x000fea0003800000 */
.L_x_33:
[----:B------:R-:W-:Y:S01]  /*5f30*/  ULDC.64 UR4, c[0x0][0x5c0] ;  /* 0x0001700000047ab9 */ /* 0x000fe20000000a00 */
[-C--:B------:R-:W-:Y:S01]  /*5f40*/  FMUL R56, R56, R90.reuse ;  /* 0x0000005a38387220 */ /* 0x080fe20000400000 */
[----:B------:R-:W-:Y:S01]  /*5f50*/  LEA R10, P1, R112, UR4, 0x1 ;  /* 0x00000004700a7c11 */ /* 0x000fe2000f8208ff */
[----:B------:R-:W-:Y:S01]  /*5f60*/  IMAD.SHL.U32 R7, R96, 0x2, RZ ;  /* 0x0000000260077824 */ /* 0x000fe200078e00ff */
[----:B------:R-:W-:Y:S01]  /*5f70*/  ISETP.GT.AND P3, PT, R4, 0x1, PT ;  /* 0x000000010400780c */ /* 0x000fe20003f64270 */
[----:B------:R-:W-:Y:S01]  /*5f80*/  FMUL R57, R57, R90 ;  /* 0x0000005a39397220 */ /* 0x000fe20000400000 */
[----:B------:R-:W-:Y:S01]  /*5f90*/  F2FP.BF16.F32.PACK_AB R56, RZ, R56 ;  /* 0x00000038ff38723e */ /* 0x000fe200000010ff */
[-C--:B------:R-:W-:Y:S01]  /*5fa0*/  FMUL R58, R58, R90.reuse ;  /* 0x0000005a3a3a7220 */ /* 0x080fe20000400000 */
[----:B------:R-:W-:Y:S01]  /*5fb0*/  LEA.HI.X R11, R112, UR5, R115, 0x1, P1 ;  /* 0x00000005700b7c11 */ /* 0x000fe200088f0c73 */
[-C--:B------:R-:W-:Y:S01]  /*5fc0*/  FMUL R59, R59, R90.reuse ;  /* 0x0000005a3b3b7220 */ /* 0x080fe20000400000 */
[----:B------:R-:W-:Y:S01]  /*5fd0*/  ISETP.GT.AND P1, PT, R3, RZ, P3 ;  /* 0x000000ff0300720c */ /* 0x000fe20001f24270 */
[----:B------:R-:W-:Y:S01]  /*5fe0*/  IMAD.SHL.U32 R23, R97, 0x2, RZ ;  /* 0x0000000261177824 */ /* 0x000fe200078e00ff */
[----:B------:R-:W-:Y:S01]  /*5ff0*/  ISETP.GT.AND P2, PT, R3, 0x8, P6 ;  /* 0x000000080300780c */ /* 0x000fe20003744270 */
[----:B------:R-:W-:Y:S01]  /*6000*/  @P0 STG.E.U16 desc[UR36][R10.64], R56 ;  /* 0x000000380a000986 */ /* 0x000fe2000c101524 */
[----:B------:R-:W-:Y:S01]  /*6010*/  SHF.L.U64.HI R5, R96, 0x1, R95 ;  /* 0x0000000160057819 */ /* 0x000fe2000001025f */
[----:B------:R-:W-:Y:S01]  /*6020*/  FMUL R60, R60, R90 ;  /* 0x0000005a3c3c7220 */ /* 0x000fe20000400000 */
[----:B------:R-:W-:Y:S01]  /*6030*/  IADD3 R8, P0, R7, R10, RZ ;  /* 0x0000000a07087210 */ /* 0x000fe20007f1e0ff */
[-C--:B------:R-:W-:Y:S01]  /*6040*/  FMUL R61, R61, R90.reuse ;  /* 0x0000005a3d3d7220 */ /* 0x080fe20000400000 */
[----:B------:R-:W-:Y:S01]  /*6050*/  F2FP.BF16.F32.PACK_AB R57, RZ, R57 ;  /* 0x00000039ff39723e */ /* 0x000fe200000010ff */
[----:B------:R-:W-:Y:S01]  /*6060*/  FMUL R63, R63, R90 ;  /* 0x0000005a3f3f7220 */ /* 0x000fe20000400000 */
[----:B------:R-:W-:Y:S01]  /*6070*/  F2FP.BF16.F32.PACK_AB R58, RZ, R58 ;  /* 0x0000003aff3a723e */ /* 0x000fe200000010ff */
[----:B------:R-:W-:Y:S01]  /*6080*/  IMAD.X R9, R5, 0x1, R11, P0 ;  /* 0x0000000105097824 */ /* 0x000fe200000e060b */
[----:B------:R-:W-:Y:S01]  /*6090*/  ISETP.GT.AND P0, PT, R3, 0x8, P3 ;  /* 0x000000080300780c */ /* 0x000fe20001f04270 */
[----:B------:R-:W-:Y:S01]  /*60a0*/  @P1 STG.E.U16 desc[UR36][R10.64+0x2], R57 ;  /* 0x000002390a001986 */ /* 0x000fe2000c101524 */
[----:B------:R-:W-:Y:S01]  /*60b0*/  F2FP.BF16.F32.PACK_AB R59, RZ, R59 ;  /* 0x0000003bff3b723e */ /* 0x000fe200000010ff */
[----:B------:R-:W-:Y:S01]  /*60c0*/  FMUL R62, R62, R90 ;  /* 0x0000005a3e3e7220 */ /* 0x000fe20000400000 */
[----:B------:R-:W-:Y:S01]  /*60d0*/  SHF.L.U64.HI R13, R97, 0x1, R94 ;  /* 0x00000001610d7819 */ /* 0x000fe2000001025e */
[----:B------:R-:W-:Y:S01]  /*60e0*/  @P2 STG.E.U16 desc[UR36][R8.64], R58 ;  /* 0x0000003a08002986 */ /* 0x000fe2000c101524 */
[----:B------:R-:W-:Y:S01]  /*60f0*/  IADD3 R6, P1, P2, R23, R10, R7 ;  /* 0x0000000a17067210 */ /* 0x000fe20007a3e007 */
[-C--:B------:R-:W-:Y:S01]  /*6100*/  FMUL R64, R64, R90.reuse ;  /* 0x0000005a40407220 */ /* 0x080fe20000400000 */
[C---:B------:R-:W-:Y:S01]  /*6110*/  ISETP.GT.AND P4, PT, R4.reuse, 0x8, PT ;  /* 0x000000080400780c */ /* 0x040fe20003f84270 */
[-C--:B------:R-:W-:Y:S01]  /*6120*/  FMUL R65, R65, R90.reuse ;  /* 0x0000005a41417220 */ /* 0x080fe20000400000 */
[----:B------:R-:W-:Y:S01]  /*6130*/  ISETP.GT.AND P3, PT, R4, 0x9, PT ;  /* 0x000000090400780c */ /* 0x000fe20003f64270 */
[-C--:B------:R-:W-:Y:S01]  /*6140*/  FMUL R66, R66, R90.reuse ;  /* 0x0000005a42427220 */ /* 0x080fe20000400000 */
[----:B------:R-:W-:Y:S01]  /*6150*/  IADD3.X R7, R13, R11, R5, P1, P2 ;  /* 0x0000000b0d077210 */ /* 0x000fe20000fe4405 */
[----:B------:R-:W-:Y:S01]  /*6160*/  @P0 STG.E.U16 desc[UR36][R8.64+0x2], R59 ;  /* 0x0000023b08000986 */ /* 0x000fe2000c101524 */
[----:B------:R-:W-:Y:S01]  /*6170*/  ISETP.GT.AND P1, PT, R3, RZ, P4 ;  /* 0x000000ff0300720c */ /* 0x000fe20002724270 */
[-C--:B------:R-:W-:Y:S01]  /*6180*/  FMUL R67, R67, R90.reuse ;  /* 0x0000005a43437220 */ /* 0x080fe20000400000 */
[----:B------:R-:W-:Y:S01]  /*6190*/  ISETP.GT.AND P0, PT, R3, RZ, P3 ;  /* 0x000000ff0300720c */ /* 0x000fe20001f04270 */
[----:B------:R-:W-:Y:S01]  /*61a0*/  FMUL R68, R68, R90 ;  /* 0x0000005a44447220 */ /* 0x000fe20000400000 */
[----:B------:R-:W-:Y:S01]  /*61b0*/  F2FP.BF16.F32.PACK_AB R60, RZ, R60 ;  /* 0x0000003cff3c723e */ /* 0x000fe200000010ff */
[-C--:B------:R-:W-:Y:S01]  /*61c0*/  FMUL R69, R69, R90.reuse ;  /* 0x0000005a45457220 */ /* 0x080fe20000400000 */
[----:B------:R-:W-:Y:S01]  /*61d0*/  F2FP.BF16.F32.PACK_AB R61, RZ, R61 ;  /* 0x0000003dff3d723e */ /* 0x000fe200000010ff */
[-C--:B------:R-:W-:Y:S01]  /*61e0*/  FMUL R70, R70, R90.reuse ;  /* 0x0000005a46467220 */ /* 0x080fe20000400000 */
[----:B------:R-:W-:Y:S01]  /*61f0*/  F2FP.BF16.F32.PACK_AB R63, RZ, R63 ;  /* 0x0000003fff3f723e */ /* 0x000fe200000010ff */
[----:B------:R-:W-:Y:S01]  /*6200*/  FMUL R71, R71, R90 ;  /* 0x0000005a47477220 */ /* 0x000fe20000400000 */
[----:B------:R-:W-:Y:S01]  /*6210*/  F2FP.BF16.F32.PACK_AB R62, RZ, R62 ;  /* 0x0000003eff3e723e */ /* 0x000fe200000010ff */
[----:B------:R-:W-:Y:S01]  /*6220*/  FMUL R72, R72, R90 ;  /* 0x0000005a48487220 */ /* 0x000fe20000400000 */
[----:B------:R-:W-:Y:S01]  /*6230*/  F2FP.BF16.F32.PACK_AB R64, RZ, R64 ;  /* 0x00000040ff40723e */ /* 0x000fe200000010ff */
[----:B------:R-:W-:Y:S01]  /*6240*/  @P1 STG.E.U16 desc[UR36][R10.64+0x10], R60 ;  /* 0x0000103c0a001986 */ /* 0x000fe2000c101524 */
[----:B------:R-:W-:Y:S01]  /*6250*/  ISETP.GT.AND P1, PT, R3, 0x8, P4 ;  /* 0x000000080300780c */ /* 0x000fe20002724270 */
[-C--:B------:R-:W-:Y:S01]  /*6260*/  FMUL R73, R73, R90.reuse ;  /* 0x0000005a49497220 */ /* 0x080fe20000400000 */
[----:B------:R-:W-:Y:S01]  /*6270*/  ISETP.GT.AND P2, PT, R4, 0x11, PT ;  /* 0x000000110400780c */ /* 0x000fe20003f44270 */
[----:B------:R-:W-:Y:S01]  /*6280*/  @P0 STG.E.U16 desc[UR36][R10.64+0x12], R61 ;  /* 0x0000123d0a000986 */ /* 0x000fe2000c101524 */
[----:B------:R-:W-:Y:S01]  /*6290*/  ISETP.GT.AND P0, PT, R3, 0x8, P3 ;  /* 0x000000080300780c */ /* 0x000fe20001f04270 */
[-C--:B------:R-:W-:Y:S01]  /*62a0*/  FMUL R74, R74, R90.reuse ;  /* 0x0000005a4a4a7220 */ /* 0x080fe20000400000 */
[----:B------:R-:W-:Y:S01]  /*62b0*/  ISETP.GT.AND P3, PT, R4, 0x10, PT ;  /* 0x000000100400780c */ /* 0x000fe20003f64270 */
[-C--:B------:R-:W-:Y:S01]  /*62c0*/  FMUL R75, R75, R90.reuse ;  /* 0x0000005a4b4b7220 */ /* 0x080fe20000400000 */
[----:B------:R-:W-:Y:S01]  /*62d0*/  F2FP.BF16.F32.PACK_AB R65, RZ, R65 ;  /* 0x00000041ff41723e */ /* 0x000fe200000010ff */
[----:B------:R-:W-:Y:S01]  /*62e0*/  FMUL R76, R76, R90 ;  /* 0x0000005a4c4c7220 */ /* 0x000fe20000400000 */
[----:B------:R-:W-:Y:S01]  /*62f0*/  F2FP.BF16.F32.PACK_AB R66, RZ, R66 ;  /* 0x00000042ff42723e */ /* 0x000fe200000010ff */
[----:B------:R-:W-:Y:S01]  /*6300*/  FMUL R77, R77, R90 ;  /* 0x0000005a4d4d7220 */ /* 0x000fe20000400000 */
[----:B------:R-:W-:Y:S01]  /*6310*/  F2FP.BF16.F32.PACK_AB R67, RZ, R67 ;  /* 0x00000043ff43723e */ /* 0x000fe200000010ff */
[----:B------:R-:W-:Y:S01]  /*6320*/  @P1 STG.E.U16 desc[UR36][R8.64+0x10], R62 ;  /* 0x0000103e08001986 */ /* 0x000fe2000c101524 */
[----:B------:R-:W-:Y:S01]  /*6330*/  F2FP.BF16.F32.PACK_AB R68, RZ, R68 ;  /* 0x00000044ff44723e */ /* 0x000fe200000010ff */
[-C--:B------:R-:W-:Y:S01]  /*6340*/  FMUL R78, R78, R90.reuse ;  /* 0x0000005a4e4e7220 */ /* 0x080fe20000400000 */
[----:B------:R-:W-:Y:S01]  /*6350*/  ISETP.GT.AND P1, PT, R4, 0x19, PT ;  /* 0x000000190400780c */ /* 0x000fe20003f24270 */
[----:B------:R-:W-:Y:S01]  /*6360*/  @P0 STG.E.U16 desc[UR36][R8.64+0x12], R63 ;  /* 0x0000123f08000986 */ /* 0x000fe2000c101524 */
[----:B------:R-:W-:Y:S01]  /*6370*/  ISETP.GT.AND P0, PT, R3, RZ, P3 ;  /* 0x000000ff0300720c */ /* 0x000fe20001f04270 */
[-C--:B------:R-:W-:Y:S01]  /*6380*/  FMUL R79, R79, R90.reuse ;  /* 0x0000005a4f4f7220 */ /* 0x080fe20000400000 */
[----:B------:R-:W-:Y:S01]  /*6390*/  F2FP.BF16.F32.PACK_AB R69, RZ, R69 ;  /* 0x00000045ff45723e */ /* 0x000fe200000010ff */
[----:B------:R-:W-:Y:S01]  /*63a0*/  FMUL R80, R80, R90 ;  /* 0x0000005a50507220 */ /* 0x000fe20000400000 */
[----:B------:R-:W-:Y:S01]  /*63b0*/  F2FP.BF16.F32.PACK_AB R70, RZ, R70 ;  /* 0x00000046ff46723e */ /* 0x000fe200000010ff */
        /* <DEDUP_REMOVED lines=8> */
[----:B------:R-:W-:Y:S01]  /*6440*/  @P0 STG.E.U16 desc[UR36][R10.64+0x20], R64 ;  /* 0x000020400a000986 */ /* 0x000fe2000c101524 */
[----:B------:R-:W-:Y:S01]  /*6450*/  ISETP.GT.AND P0, PT, R3, RZ, P2 ;  /* 0x000000ff0300720c */ /* 0x000fe20001704270 */
[-C--:B------:R-:W-:Y:S01]  /*6460*/  FMUL R85, R85, R90.reuse ;  /* 0x0000005a55557220 */ /* 0x080fe20000400000 */
[----:B------:R-:W-:Y:S01]  /*6470*/  F2FP.BF16.F32.PACK_AB R75, RZ, R75 ;  /* 0x0000004bff4b723e */ /* 0x000fe200000010ff */
[-C--:B------:R-:W-:Y:S01]  /*6480*/  FMUL R86, R86, R90.reuse ;  /* 0x0000005a56567220 */ /* 0x080fe20000400000 */
[----:B------:R-:W-:Y:S01]  /*6490*/  ISETP.GT.AND P5, PT, R4, 0x28, PT ;  /* 0x000000280400780c */ /* 0x000fe20003fa4270 */
[----:B------:R-:W-:Y:S01]  /*64a0*/  FMUL R87, R87, R90 ;  /* 0x0000005a57577220 */ /* 0x000fe20000400000 */
[----:B------:R-:W-:Y:S01]  /*64b0*/  F2FP.BF16.F32.PACK_AB R76, RZ, R76 ;  /* 0x0000004cff4c723e */ /* 0x000fe200000010ff */
[-C--:B------:R-:W-:Y:S01]  /*64c0*/  FMUL R24, R24, R90.reuse ;  /* 0x0000005a18187220 */ /* 0x080fe20000400000 */
[----:B------:R-:W-:Y:S01]  /*64d0*/  ISETP.GT.AND P4, PT, R4, 0x29, PT ;  /* 0x000000290400780c */ /* 0x000fe20003f84270 */
[-C--:B------:R-:W-:Y:S01]  /*64e0*/  FMUL R25, R25, R90.reuse ;  /* 0x0000005a19197220 */ /* 0x080fe20000400000 */
[----:B------:R-:W-:Y:S01]  /*64f0*/  F2FP.BF16.F32.PACK_AB R77, RZ, R77 ;  /* 0x0000004dff4d723e */ /* 0x000fe200000010ff */
[----:B------:R-:W-:Y:S01]  /*6500*/  FMUL R26, R26, R90 ;  /* 0x0000005a1a1a7220 */ /* 0x000fe20000400000 */
[----:B------:R-:W-:Y:S01]  /*6510*/  F2FP.BF16.F32.PACK_AB R78, RZ, R78 ;  /* 0x0000004eff4e723e */ /* 0x000fe200000010ff */
[----:B------:R-:W-:Y:S01]  /*6520*/  @P0 STG.E.U16 desc[UR36][R10.64+0x22], R65 ;  /* 0x000022410a000986 */ /* 0x000fe2000c101524 */
[----:B------:R-:W-:Y:S01]  /*6530*/  ISETP.GT.AND P0, PT, R3, 0x8, P3 ;  /* 0x000000080300780c */ /* 0x000fe20001f04270 */
[-C--:B------:R-:W-:Y:S01]  /*6540*/  FMUL R27, R27, R90.reuse ;  /* 0x0000005a1b1b7220 */ /* 0x080fe20000400000 */
[----:B------:R-:W-:Y:S01]  /*6550*/  F2FP.BF16.F32.PACK_AB R79, RZ, R79 ;  /* 0x0000004fff4f723e */ /* 0x000fe200000010ff */
[-C--:B------:R-:W-:Y:S01]  /*6560*/  FMUL R28, R28, R90.reuse ;  /* 0x0000005a1c1c7220 */ /* 0x080fe20000400000 */
[----:B------:R-:W-:Y:S01]  /*6570*/  ISETP.GT.AND P3, PT, R4, 0x30, PT ;  /* 0x000000300400780c */ /* 0x000fe20003f64270 */
        /* <DEDUP_REMOVED lines=8> */
[----:B------:R-:W-:Y:S01]  /*6600*/  @P0 STG.E.U16 desc[UR36][R8.64+0x20], R66 ;  /* 0x0000204208000986 */ /* 0x000fe2000c101524 */
[----:B------:R-:W-:Y:S01]  /*6610*/  ISETP.GT.AND P0, PT, R3, 0x8, P2 ;  /* 0x000000080300780c */ /* 0x000fe20001704270 */
[-C--:B------:R-:W-:Y:S01]  /*6620*/  FMUL R33, R33, R90.reuse ;  /* 0x0000005a21217220 */ /* 0x080fe20000400000 */
[----:B------:R-:W-:Y:S01]  /*6630*/  ISETP.GT.AND P2, PT, R4, 0x18, PT ;  /* 0x000000180400780c */ /* 0x000fe20003f44270 */
[----:B------:R-:W-:Y:S01]  /*6640*/  FMUL R34, R34, R90 ;  /* 0x0000005a22227220 */ /* 0x000fe20000400000 */
[----:B------:R-:W-:Y:S01]  /*6650*/  F2FP.BF16.F32.PACK_AB R84, RZ, R84 ;  /* 0x00000054ff54723e */ /* 0x000fe200000010ff */
[-C--:B------:R-:W-:Y:S01]  /*6660*/  FMUL R35, R35, R90.reuse ;  /* 0x0000005a23237220 */ /* 0x080fe20000400000 */
[----:B------:R-:W-:Y:S01]  /*6670*/  P2R R5, PR, RZ, 0x20 ;  /* 0x00000020ff057803 */ /* 0x000fe20000000000 */
[-C--:B------:R-:W-:Y:S01]  /*6680*/  FMUL R36, R36, R90.reuse ;  /* 0x0000005a24247220 */ /* 0x080fe20000400000 */
[----:B------:R-:W-:Y:S01]  /*6690*/  F2FP.BF16.F32.PACK_AB R85, RZ, R85 ;  /* 0x00000055ff55723e */ /* 0x000fe200000010ff */
[----:B------:R-:W-:Y:S01]  /*66a0*/  FMUL R37, R37, R90 ;  /* 0x0000005a25257220 */ /* 0x000fe20000400000 */
[----:B------:R-:W-:Y:S01]  /*66b0*/  F2FP.BF16.F32.PACK_AB R86, RZ, R86 ;  /* 0x00000056ff56723e */ /* 0x000fe200000010ff */
[-C--:B------:R-:W-:Y:S01]  /*66c0*/  FMUL R38, R38, R90.reuse ;  /* 0x0000005a26267220 */ /* 0x080fe20000400000 */
[----:B------:R-:W-:Y:S01]  /*66d0*/  F2FP.BF16.F32.PACK_AB R87, RZ, R87 ;  /* 0x00000057ff57723e */ /* 0x000fe200000010ff */
[----:B------:R-:W-:Y:S01]  /*66e0*/  @P0 STG.E.U16 desc[UR36][R8.64+0x22], R67 ;  /* 0x0000224308000986 */ /* 0x000fe2000c101524 */
[----:B------:R-:W-:Y:S01]  /*66f0*/  ISETP.GT.AND P0, PT, R3, RZ, P2 ;  /* 0x000000ff0300720c */ /* 0x000fe20001704270 */
        /* <DEDUP_REMOVED lines=36> */
[----:B------:R-:W-:Y:S01]  /*6940*/  FMUL R55, R55, R90 ;  /* 0x0000005a37377220 */ /* 0x000fe20000400000 */
[----:B------:R-:W-:-:S02]  /*6950*/  F2FP.BF16.F32.PACK_AB R39, RZ, R39 ;  /* 0x00000027ff27723e */ /* 0x000fc400000010ff */
[----:B------:R-:W-:Y:S01]  /*6960*/  F2FP.BF16.F32.PACK_AB R40, RZ, R40 ;  /* 0x00000028ff28723e */ /* 0x000fe200000010ff */
[----:B------:R-:W-:Y:S01]  /*6970*/  @P0 STG.E.U16 desc[UR36][R8.64+0x30], R70 ;  /* 0x0000304608000986 */ /* 0x000fe2000c101524 */
[----:B------:R-:W-:Y:S02]  /*6980*/  ISETP.GT.AND P0, PT, R3, 0x8, P1 ;  /* 0x000000080300780c */ /* 0x000fe40000f04270 */
[----:B------:R-:W-:Y:S02]  /*6990*/  ISETP.GT.AND P1, PT, R4, 0x21, PT ;  /* 0x000000210400780c */ /* 0x000fe40003f24270 */
[----:B------:R-:W-:Y:S02]  /*69a0*/  F2FP.BF16.F32.PACK_AB R41, RZ, R41 ;  /* 0x00000029ff29723e */ /* 0x000fe400000010ff */
[----:B------:R-:W-:Y:S02]  /*69b0*/  F2FP.BF16.F32.PACK_AB R42, RZ, R42 ;  /* 0x0000002aff2a723e */ /* 0x000fe400000010ff */
[----:B------:R-:W-:-:S02]  /*69c0*/  F2FP.BF16.F32.PACK_AB R43, RZ, R43 ;  /* 0x0000002bff2b723e */ /* 0x000fc400000010ff */
[----:B------:R-:W-:Y:S02]  /*69d0*/  F2FP.BF16.F32.PACK_AB R44, RZ, R44 ;  /* 0x0000002cff2c723e */ /* 0x000fe400000010ff */
[----:B------:R-:W-:Y:S01]  /*69e0*/  F2FP.BF16.F32.PACK_AB R45, RZ, R45 ;  /* 0x0000002dff2d723e */ /* 0x000fe200000010ff */
[----:B------:R-:W-:Y:S01]  /*69f0*/  @P0 STG.E.U16 desc[UR36][R8.64+0x32], R71 ;  /* 0x0000324708000986 */ /* 0x000fe2000c101524 */
[----:B------:R-:W-:Y:S02]  /*6a00*/  ISETP.GT.AND P0, PT, R3, RZ, P2 ;  /* 0x000000ff0300720c */ /* 0x000fe40001704270 */
[----:B------:R-:W-:Y:S02]  /*6a10*/  F2FP.BF16.F32.PACK_AB R46, RZ, R46 ;  /* 0x0000002eff2e723e */ /* 0x000fe400000010ff */
[----:B------:R-:W-:Y:S02]  /*6a20*/  F2FP.BF16.F32.PACK_AB R47, RZ, R47 ;  /* 0x0000002fff2f723e */ /* 0x000fe400000010ff */
[----:B------:R-:W-:-:S02]  /*6a30*/  F2FP.BF16.F32.PACK_AB R48, RZ, R48 ;  /* 0x00000030ff30723e */ /* 0x000fc400000010ff */
[----:B------:R-:W-:Y:S02]  /*6a40*/  F2FP.BF16.F32.PACK_AB R49, RZ, R49 ;  /* 0x00000031ff31723e */ /* 0x000fe400000010ff */
[----:B------:R-:W-:Y:S02]  /*6a50*/  F2FP.BF16.F32.PACK_AB R50, RZ, R50 ;  /* 0x00000032ff32723e */ /* 0x000fe400000010ff */
[----:B------:R-:W-:Y:S01]  /*6a60*/  F2FP.BF16.F32.PACK_AB R51, RZ, R51 ;  /* 0x00000033ff33723e */ /* 0x000fe200000010ff */
[----:B------:R-:W-:Y:S01]  /*6a70*/  @P0 STG.E.U16 desc[UR36][R10.64+0x40], R72 ;  /* 0x000040480a000986 */ /* 0x000fe2000c101524 */
[----:B------:R-:W-:Y:S02]  /*6a80*/  ISETP.GT.AND P0, PT, R3, RZ, P1 ;  /* 0x000000ff0300720c */ /* 0x000fe40000f04270 */
[----:B------:R-:W-:Y:S02]  /*6a90*/  F2FP.BF16.F32.PACK_AB R52, RZ, R52 ;  /* 0x00000034ff34723e */ /* 0x000fe400000010ff */
[----:B------:R-:W-:-:S02]  /*6aa0*/  F2FP.BF16.F32.PACK_AB R53, RZ, R53 ;  /* 0x00000035ff35723e */ /* 0x000fc400000010ff */
[----:B------:R-:W-:Y:S02]  /*6ab0*/  F2FP.BF16.F32.PACK_AB R54, RZ, R54 ;  /* 0x00000036ff36723e */ /* 0x000fe400000010ff */
[----:B------:R-:W-:-:S05]  /*6ac0*/  F2FP.BF16.F32.PACK_AB R55, RZ, R55 ;  /* 0x00000037ff37723e */ /* 0x000fca00000010ff */
[----:B------:R-:W-:Y:S01]  /*6ad0*/  @P0 STG.E.U16 desc[UR36][R10.64+0x42], R73 ;  /* 0x000042490a000986 */ /* 0x000fe2000c101524 */
[----:B------:R-:W-:Y:S02]  /*6ae0*/  ISETP.GT.AND P0, PT, R3, 0x8, P2 ;  /* 0x000000080300780c */ /* 0x000fe40001704270 */
[----:B------:R-:W-:-:S11]  /*6af0*/  ISETP.GT.AND P2, PT, R4, 0x38, PT ;  /* 0x000000380400780c */ /* 0x000fd60003f44270 */
[----:B------:R-:W-:Y:S01]  /*6b00*/  @P0 STG.E.U16 desc[UR36][R8.64+0x40], R74 ;  /* 0x0000404a08000986 */ /* 0x000fe2000c101524 */
[----:B------:R-:W-:-:S13]  /*6b10*/  ISETP.GT.AND P0, PT, R3, 0x8, P1 ;  /* 0x000000080300780c */ /* 0x000fda0000f04270 */
[----:B------:R-:W-:Y:S01]  /*6b20*/  @P0 STG.E.U16 desc[UR36][R8.64+0x42], R75 ;  /* 0x0000424b08000986 */ /* 0x000fe2000c101524 */
[----:B------:R-:W-:-:S13]  /*6b30*/  ISETP.GT.AND P0, PT, R3, RZ, P5 ;  /* 0x000000ff0300720c */ /* 0x000fda0002f04270 */
[----:B------:R-:W-:Y:S01]  /*6b40*/  @P0 STG.E.U16 desc[UR36][R10.64+0x50], R76 ;  /* 0x0000504c0a000986 */ /* 0x000fe2000c101524 */
[----:B------:R-:W-:-:S13]  /*6b50*/  ISETP.GT.AND P0, PT, R3, RZ, P4 ;  /* 0x000000ff0300720c */ /* 0x000fda0002704270 */
[----:B------:R-:W-:Y:S01]  /*6b60*/  @P0 STG.E.U16 desc[UR36][R10.64+0x52], R77 ;  /* 0x0000524d0a000986 */ /* 0x000fe2000c101524 */
[----:B------:R-:W-:-:S13]  /*6b70*/  ISETP.GT.AND P0, PT, R3, 0x8, P5 ;  /* 0x000000080300780c */ /* 0x000fda0002f04270 */
[----:B------:R-:W-:Y:S01]  /*6b80*/  @P0 STG.E.U16 desc[UR36][R8.64+0x50], R78 ;  /* 0x0000504e08000986 */ /* 0x000fe2000c101524 */
[----:B------:R-:W-:-:S13]  /*6b90*/  ISETP.GT.AND P0, PT, R3, 0x8, P4 ;  /* 0x000000080300780c */ /* 0x000fda0002704270 */
[----:B------:R-:W-:Y:S01]  /*6ba0*/  @P0 STG.E.U16 desc[UR36][R8.64+0x52], R79 ;  /* 0x0000524f08000986 */ /* 0x000fe2000c101524 */
[----:B------:R-:W-:-:S13]  /*6bb0*/  ISETP.GT.AND P0, PT, R3, RZ, P3 ;  /* 0x000000ff0300720c */ /* 0x000fda0001f04270 */
[----:B------:R-:W-:Y:S01]  /*6bc0*/  @P0 STG.E.U16 desc[UR36][R10.64+0x60], R80 ;  /* 0x000060500a000986 */ /* 0x000fe2000c101524 */
[----:B------:R-:W-:-:S04]  /*6bd0*/  ISETP.GT.AND P0, PT, R4, 0x31, PT ;  /* 0x000000310400780c */ /* 0x000fc80003f04270 */
[----:B------:R-:W-:-:S13]  /*6be0*/  ISETP.GT.AND P1, PT, R3, RZ, P0 ;  /* 0x000000ff0300720c */ /* 0x000fda0000724270 */
[----:B------:R-:W-:Y:S01]  /*6bf0*/  @P1 STG.E.U16 desc[UR36][R10.64+0x62], R81 ;  /* 0x000062510a001986 */ /* 0x000fe2000c101524 */
[----:B------:R-:W-:-:S13]  /*6c00*/  ISETP.GT.AND P1, PT, R3, 0x8, P3 ;  /* 0x000000080300780c */ /* 0x000fda0001f24270 */
[----:B------:R-:W-:Y:S01]  /*6c10*/  @P1 STG.E.U16 desc[UR36][R8.64+0x60], R82 ;  /* 0x0000605208001986 */ /* 0x000fe2000c101524 */
[----:B------:R-:W-:-:S13]  /*6c20*/  ISETP.GT.AND P1, PT, R3, 0x8, P0 ;  /* 0x000000080300780c */ /* 0x000fda0000724270 */
[----:B------:R-:W-:Y:S01]  /*6c30*/  @P1 STG.E.U16 desc[UR36][R8.64+0x62], R83 ;  /* 0x0000625308001986 */ /* 0x000fe2000c101524 */
[----:B------:R-:W-:-:S05]  /*6c40*/  IADD3 R14, P1, R23, R8, RZ ;  /* 0x00000008170e7210 */ /* 0x000fca0007f3e0ff */
[----:B------:R-:W-:Y:S01]  /*6c50*/  IMAD.X R15, R13, 0x1, R9, P1 ;  /* 0x000000010d0f7824 */ /* 0x000fe200008e0609 */
[----:B------:R-:W-:-:S13]  /*6c60*/  ISETP.GT.AND P1, PT, R3, RZ, P2 ;  /* 0x000000ff0300720c */ /* 0x000fda0001724270 */
[----:B------:R-:W-:Y:S01]  /*6c70*/  @P1 STG.E.U16 desc[UR36][R10.64+0x70], R84 ;  /* 0x000070540a001986 */ /* 0x000fe2000c101524 */
[----:B------:R-:W-:-:S05]  /*6c80*/  IADD3 R20, P1, R23, R8, RZ ;  /* 0x0000000817147210 */ /* 0x000fca0007f3e0ff */
[----:B------:R-:W-:Y:S01]  /*6c90*/  IMAD.X R21, R13, 0x1, R9, P1 ;  /* 0x000000010d157824 */ /* 0x000fe200008e0609 */
[----:B------:R-:W-:-:S05]  /*6ca0*/  IADD3 R12, P1, R23, R10, RZ ;  /* 0x0000000a170c7210 */ /* 0x000fca0007f3e0ff */
[----:B------:R-:W-:Y:S01]  /*6cb0*/  IMAD.X R13, R13, 0x1, R11, P1 ;  /* 0x000000010d0d7824 */ /* 0x000fe200008e060b */
[----:B------:R-:W-:-:S04]  /*6cc0*/  ISETP.GT.AND P1, PT, R4, 0x39, PT ;  /* 0x000000390400780c */ /* 0x000fc80003f24270 */
[----:B------:R-:W-:-:S13]  /*6cd0*/  ISETP.GT.AND P5, PT, R3, RZ, P1 ;  /* 0x000000ff0300720c */ /* 0x000fda0000fa4270 */
[----:B------:R-:W-:Y:S01]  /*6ce0*/  @P5 STG.E.U16 desc[UR36][R10.64+0x72], R85 ;  /* 0x000072550a005986 */ /* 0x000fe2000c101524 */
[----:B------:R-:W-:-:S13]  /*6cf0*/  ISETP.GT.AND P5, PT, R3, 0x8, P2 ;  /* 0x000000080300780c */ /* 0x000fda00017a4270 */
[----:B------:R-:W-:Y:S01]  /*6d00*/  @P5 STG.E.U16 desc[UR36][R8.64+0x70], R86 ;  /* 0x0000705608005986 */ /* 0x000fe2000c101524 */
[----:B------:R-:W-:-:S13]  /*6d10*/  ISETP.GT.AND P5, PT, R3, 0x8, P1 ;  /* 0x000000080300780c */ /* 0x000fda0000fa4270 */
[----:B------:R0:W-:Y:S01]  /*6d20*/  @P5 STG.E.U16 desc[UR36][R8.64+0x72], R87 ;  /* 0x0000725708005986 */ /* 0x0001e2000c101524 */
[C---:B------:R-:W-:Y:S02]  /*6d30*/  ISETP.GT.AND P5, PT, R3.reuse, 0x80, P6 ;  /* 0x000000800300780c */ /* 0x040fe400037a4270 */
[----:B------:R-:W-:-:S11]  /*6d40*/  ISETP.GT.AND P6, PT, R3, 0x88, P6 ;  /* 0x000000880300780c */ /* 0x000fd600037c4270 */
[----:B------:R-:W-:Y:S01]  /*6d50*/  @P5 STG.E.U16 desc[UR36][R12.64], R24 ;  /* 0x000000180c005986 */ /* 0x000fe2000c101524 */
[----:B------:R-:W-:-:S04]  /*6d60*/  ISETP.GT.AND P5, PT, R4, 0x1, PT ;  /* 0x000000010400780c */ /* 0x000fc80003fa4270 */
[----:B------:R-:W-:-:S13]  /*6d70*/  ISETP.GT.AND P5, PT, R3, 0x80, P5 ;  /* 0x000000800300780c */ /* 0x000fda0002fa4270 */
[----:B0-----:R-:W-:Y:S02]  /*6d80*/  @P5 IMAD.MOV.U32 R8, RZ, RZ, R12 ;  /* 0x000000ffff085224 */ /* 0x001fe400078e000c */
[----:B------:R-:W-:-:S05]  /*6d90*/  @P5 IMAD.MOV.U32 R9, RZ, RZ, R13 ;  /* 0x000000ffff095224 */ /* 0x000fca00078e000d */
[----:B------:R0:W-:Y:S01]  /*6da0*/  @P5 STG.E.U16 desc[UR36][R8.64+0x2], R25 ;  /* 0x0000021908005986 */ /* 0x0001e2000c101524 */
[----:B------:R-:W-:-:S03]  /*6db0*/  ISETP.NE.AND P5, PT, R5, RZ, PT ;  /* 0x000000ff0500720c */ /* 0x000fc60003fa5270 */
[----:B------:R-:W-:Y:S01]  /*6dc0*/  @P6 STG.E.U16 desc[UR36][R14.64], R26 ;  /* 0x0000001a0e006986 */ /* 0x000fe2000c101524 */
[----:B------:R-:W-:-:S04]  /*6dd0*/  ISETP.GT.AND P6, PT, R4, 0x1, PT ;  /* 0x000000010400780c */ /* 0x000fc80003fc4270 */
[----:B------:R-:W-:-:S13]  /*6de0*/  ISETP.GT.AND P6, PT, R3, 0x88, P6 ;  /* 0x000000880300780c */ /* 0x000fda00037c4270 */
[----:B------:R-:W-:Y:S01]  /*6df0*/  @P6 STG.E.U16 desc[UR36][R20.64+0x2], R27 ;  /* 0x0000021b14006986 */ /* 0x000fe2000c101524 */
[----:B------:R-:W-:-:S04]  /*6e00*/  ISETP.GT.AND P6, PT, R4, 0x8, PT ;  /* 0x000000080400780c */ /* 0x000fc80003fc4270 */
[----:B------:R-:W-:-:S13]  /*6e10*/  ISETP.GT.AND P6, PT, R3, 0x80, P6 ;  /* 0x000000800300780c */ /* 0x000fda00037c4270 */
[----:B0-----:R-:W-:Y:S02]  /*6e20*/  @P6 IMAD.MOV.U32 R8, RZ, RZ, R12 ;  /* 0x000000ffff086224 */ /* 0x001fe400078e000c */
[----:B------:R-:W-:-:S05]  /*6e30*/  @P6 IMAD.MOV.U32 R9, RZ, RZ, R13 ;  /* 0x000000ffff096224 */ /* 0x000fca00078e000d */
[----:B------:R0:W-:Y:S01]  /*6e40*/  @P6 STG.E.U16 desc[UR36][R8.64+0x10], R28 ;  /* 0x0000101c08006986 */ /* 0x0001e2000c101524 */
[----:B------:R-:W-:-:S04]  /*6e50*/  ISETP.GT.AND P6, PT, R4, 0x9, PT ;  /* 0x000000090400780c */ /* 0x000fc80003fc4270 */
[----:B------:R-:W-:-:S13]  /*6e60*/  ISETP.GT.AND P6, PT, R3, 0x80, P6 ;  /* 0x000000800300780c */ /* 0x000fda00037c4270 */
[----:B0-----:R-:W-:Y:S02]  /*6e70*/  @P6 IMAD.MOV.U32 R8, RZ, RZ, R12 ;  /* 0x000000ffff086224 */ /* 0x001fe400078e000c */
[----:B------:R-:W-:-:S05]  /*6e80*/  @P6 IMAD.MOV.U32 R9, RZ, RZ, R13 ;  /* 0x000000ffff096224 */ /* 0x000fca00078e000d */
[----:B------:R0:W-:Y:S01]  /*6e90*/  @P6 STG.E.U16 desc[UR36][R8.64+0x12], R29 ;  /* 0x0000121d08006986 */ /* 0x0001e2000c101524 */
[----:B------:R-:W-:-:S04]  /*6ea0*/  ISETP.GT.AND P6, PT, R4, 0x8, PT ;  /* 0x000000080400780c */ /* 0x000fc80003fc4270 */
[----:B------:R-:W-:-:S13]  /*6eb0*/  ISETP.GT.AND P6, PT, R3, 0x88, P6 ;  /* 0x000000880300780c */ /* 0x000fda00037c4270 */
        /* <DEDUP_REMOVED lines=45> */
[----:B------:R-:W-:Y:S01]  /*7190*/  @P6 STG.E.U16 desc[UR36][R8.64+0x42], R41 ;  /* 0x0000422908006986 */ /* 0x000fe2000c101524 */
[----:B------:R-:W-:-:S04]  /*71a0*/  ISETP.GT.AND P6, PT, R4, 0x20, PT ;  /* 0x000000200400780c */ /* 0x000fc80003fc4270 */
[----:B------:R-:W-:-:S13]  /*71b0*/  ISETP.GT.AND P6, PT, R3, 0x88, P6 ;  /* 0x000000880300780c */ /* 0x000fda00037c4270 */
[----:B------:R-:W-:Y:S01]  /*71c0*/  @P6 STG.E.U16 desc[UR36][R6.64+0x40], R42 ;  /* 0x0000402a06006986 */ /* 0x000fe2000c101524 */
[----:B------:R-:W-:-:S04]  /*71d0*/  ISETP.GT.AND P6, PT, R4, 0x21, PT ;  /* 0x000000210400780c */ /* 0x000fc80003fc4270 */
[----:B------:R-:W-:-:S13]  /*71e0*/  ISETP.GT.AND P6, PT, R3, 0x88, P6 ;  /* 0x000000880300780c */ /* 0x000fda00037c4270 */
[----:B------:R-:W-:Y:S02]  /*71f0*/  @P6 IMAD.MOV.U32 R4, RZ, RZ, R6 ;  /* 0x000000ffff046224 */ /* 0x000fe400078e0006 */
[----:B------:R-:W-:-:S05]  /*7200*/  @P6 IMAD.MOV.U32 R5, RZ, RZ, R7 ;  /* 0x000000ffff056224 */ /* 0x000fca00078e0007 */
[----:B------:R0:W-:Y:S01]  /*7210*/  @P6 STG.E.U16 desc[UR36][R4.64+0x42], R43 ;  /* 0x0000422b04006986 */ /* 0x0001e2000c101524 */
[C---:B------:R-:W-:Y:S02]  /*7220*/  ISETP.GT.AND P6, PT, R3.reuse, 0x80, P5 ;  /* 0x000000800300780c */ /* 0x040fe40002fc4270 */
[----:B------:R-:W-:-:S11]  /*7230*/  ISETP.GT.AND P5, PT, R3, 0x88, P5 ;  /* 0x000000880300780c */ /* 0x000fd60002fa4270 */
[----:B0-----:R-:W-:Y:S02]  /*7240*/  @P6 IMAD.MOV.U32 R4, RZ, RZ, R12 ;  /* 0x000000ffff046224 */ /* 0x001fe400078e000c */
[----:B------:R-:W-:-:S05]  /*7250*/  @P6 IMAD.MOV.U32 R5, RZ, RZ, R13 ;  /* 0x000000ffff056224 */ /* 0x000fca00078e000d */
[----:B------:R0:W-:Y:S01]  /*7260*/  @P6 STG.E.U16 desc[UR36][R4.64+0x50], R44 ;  /* 0x0000502c04006986 */ /* 0x0001e2000c101524 */
[C---:B------:R-:W-:Y:S02]  /*7270*/  ISETP.GT.AND P6, PT, R3.reuse, 0x80, P4 ;  /* 0x000000800300780c */ /* 0x040fe400027c4270 */
[----:B------:R-:W-:-:S11]  /*7280*/  ISETP.GT.AND P4, PT, R3, 0x88, P4 ;  /* 0x000000880300780c */ /* 0x000fd60002784270 */
[----:B0-----:R-:W-:Y:S02]  /*7290*/  @P6 IMAD.MOV.U32 R4, RZ, RZ, R12 ;  /* 0x000000ffff046224 */ /* 0x001fe400078e000c */
[----:B------:R-:W-:-:S05]  /*72a0*/  @P6 IMAD.MOV.U32 R5, RZ, RZ, R13 ;  /* 0x000000ffff056224 */ /* 0x000fca00078e000d */
[----:B------:R0:W-:Y:S02]  /*72b0*/  @P6 STG.E.U16 desc[UR36][R4.64+0x52], R45 ;  /* 0x0000522d04006986 */ /* 0x0001e4000c101524 */
[----:B0-----:R-:W-:Y:S02]  /*72c0*/  @P5 IMAD.MOV.U32 R4, RZ, RZ, R6 ;  /* 0x000000ffff045224 */ /* 0x001fe400078e0006 */
[----:B------:R-:W-:-:S05]  /*72d0*/  @P5 IMAD.MOV.U32 R5, RZ, RZ, R7 ;  /* 0x000000ffff055224 */ /* 0x000fca00078e0007 */
[----:B------:R0:W-:Y:S01]  /*72e0*/  @P5 STG.E.U16 desc[UR36][R4.64+0x50], R46 ;  /* 0x0000502e04005986 */ /* 0x0001e2000c101524 */
[C---:B------:R-:W-:Y:S02]  /*72f0*/  ISETP.GT.AND P5, PT, R3.reuse, 0x80, P3 ;  /* 0x000000800300780c */ /* 0x040fe40001fa4270 */
[----:B------:R-:W-:Y:S01]  /*7300*/  ISETP.GT.AND P3, PT, R3, 0x88, P3 ;  /* 0x000000880300780c */ /* 0x000fe20001f64270 */
        /* <DEDUP_REMOVED lines=17> */
[----:B------:R0:W-:Y:S02]  /*7420*/  @P3 STG.E.U16 desc[UR36][R4.64+0x60], R50 ;  /* 0x0000603204003986 */ /* 0x0001e4000c101524 */
[----:B0-----:R-:W-:Y:S02]  /*7430*/  @P0 IMAD.MOV.U32 R4, RZ, RZ, R6 ;  /* 0x000000ffff040224 */ /* 0x001fe400078e0006 */
[----:B------:R-:W-:-:S05]  /*7440*/  @P0 IMAD.MOV.U32 R5, RZ, RZ, R7 ;  /* 0x000000ffff050224 */ /* 0x000fca00078e0007 */
[----:B------:R0:W-:Y:S02]  /*7450*/  @P0 STG.E.U16 desc[UR36][R4.64+0x62], R51 ;  /* 0x0000623304000986 */ /* 0x0001e4000c101524 */
[----:B0-----:R-:W-:Y:S02]  /*7460*/  @P5 IMAD.MOV.U32 R4, RZ, RZ, R12 ;  /* 0x000000ffff045224 */ /* 0x001fe400078e000c */
[----:B------:R-:W-:-:S05]  /*7470*/  @P5 IMAD.MOV.U32 R5, RZ, RZ, R13 ;  /* 0x000000ffff055224 */ /* 0x000fca00078e000d */
[----:B------:R0:W-:Y:S04]  /*7480*/  @P5 STG.E.U16 desc[UR36][R4.64+0x70], R52 ;  /* 0x0000703404005986 */ /* 0x0001e8000c101524 */
[----:B------:R1:W-:Y:S01]  /*7490*/  @P4 STG.E.U16 desc[UR36][R12.64+0x72], R53 ;  /* 0x000072350c004986 */ /* 0x0003e2000c101524 */
[----:B0-----:R-:W-:Y:S02]  /*74a0*/  @P2 IMAD.MOV.U32 R4, RZ, RZ, R6 ;  /* 0x000000ffff042224 */ /* 0x001fe400078e0006 */
[----:B------:R-:W-:-:S05]  /*74b0*/  @P2 IMAD.MOV.U32 R5, RZ, RZ, R7 ;  /* 0x000000ffff052224 */ /* 0x000fca00078e0007 */
[----:B------:R1:W-:Y:S04]  /*74c0*/  @P2 STG.E.U16 desc[UR36][R4.64+0x70], R54 ;  /* 0x0000703604002986 */ /* 0x0003e8000c101524 */
[----:B------:R1:W-:Y:S02]  /*74d0*/  @P1 STG.E.U16 desc[UR36][R6.64+0x72], R55 ;  /* 0x0000723706001986 */ /* 0x0003e4000c101524 */
.L_x_156:
[----:B------:R-:W-:Y:S05]  /*74e0*/  BSYNC B0 ;  /* 0x0000000000007941 */ /* 0x000fea0003800000 */
.L_x_32:
[----:B------:R-:W-:Y:S01]  /*74f0*/  IADD3 R16, P0, R16, UR38, RZ ;  /* 0x0000002610107c10 */ /* 0x000fe2000ff1e0ff */
[----:B------:R-:W-:Y:S01]  /*7500*/  ULDC.64 UR4, c[0x0][0x650] ;  /* 0x0001940000047ab9 */ /* 0x000fe20000000a00 */
[----:B------:R-:W-:Y:S01]  /*7510*/  PRMT R3, RZ, 0x7610, R3 ;  /* 0x00007610ff037816 */ /* 0x000fe20000000003 */
[----:B------:R-:W-:Y:S01]  /*7520*/  IMAD.MOV.U32 R103, RZ, RZ, -0x1 ;  /* 0xffffffffff677424 */ /* 0x000fe200078e00ff */
[----:B------:R-:W-:Y:S01]  /*7530*/  IADD3.X R17, R17, UR41, RZ, P0, !PT ;  /* 0x0000002911117c10 */ /* 0x000fe200087fe4ff */
[----:B------:R-:W-:Y:S01]  /*7540*/  IMAD.MOV.U32 R23, RZ, RZ, -0x1 ;  /* 0xffffffffff177424 */ /* 0x000fe200078e00ff */
[----:B------:R-:W-:-:S04]  /*7550*/  ISETP.GE.U32.AND P0, PT, R16, UR4, PT ;  /* 0x0000000410007c0c */ /* 0x000fc8000bf06070 */
[----:B------:R-:W-:-:S13]  /*7560*/  ISETP.GE.U32.AND.EX P0, PT, R17, UR5, PT, P0 ;  /* 0x0000000511007c0c */ /* 0x000fda000bf06100 */
[----:B------:R-:W-:Y:S05]  /*7570*/  @P0 BRA `(.L_x_157) ;  /* 0x00000004004c0947 */ /* 0x000fea0003800000 */
[----:B----4-:R-:W4:Y:S01]  /*7580*/  LDC.64 R10, c[0x0][0x628] ;  /* 0x00018a00ff0a7b82 */ /* 0x010f220000000a00 */
[----:B01----:R-:W0:Y:S01]  /*7590*/  S2R R12, SR_CTAID.X ;  /* 0x00000000000c7919 */ /* 0x003e220000002500 */
[----:B------:R-:W-:Y:S02]  /*75a0*/  IMAD.MOV.U32 R8, RZ, RZ, R16 ;  /* 0x000000ffff087224 */ /* 0x000fe400078e0010 */
[----:B------:R-:W-:Y:S01]  /*75b0*/  IMAD.MOV.U32 R9, RZ, RZ, R17 ;  /* 0x000000ffff097224 */ /* 0x000fe200078e0011 */
[----:B------:R-:W1:Y:S03]  /*75c0*/  S2R R20, SR_CTAID.Y ;  /* 0x0000000000147919 */ /* 0x000e660000002600 */
[----:B------:R-:W0:Y:S08]  /*75d0*/  LDC R0, c[0x0][0x630] ;  /* 0x00018c00ff007b82 */ /* 0x000e300000000800 */
[----:B------:R-:W0:Y:S01]  /*75e0*/  LDC.64 R14, c[0x0][0x620] ;  /* 0x00018800ff0e7b82 */ /* 0x000e220000000a00 */
[----:B----4-:R-:W-:-:S04]  /*75f0*/  ISETP.NE.U32.AND P0, PT, R10, RZ, PT ;  /* 0x000000ff0a00720c */ /* 0x010fc80003f05070 */
[----:B------:R-:W-:-:S13]  /*7600*/  ISETP.NE.AND.EX P0, PT, R11, RZ, PT, P0 ;  /* 0x000000ff0b00720c */ /* 0x000fda0003f05300 */
[----:B01----:R-:W-:Y:S05]  /*7610*/  @!P0 BRA `(.L_x_158) ;  /* 0x0000000000288947 */ /* 0x003fea0003800000 */
        /* <DEDUP_REMOVED lines=10> */
.L_x_158:
[-CC-:B------:R-:W-:Y:S01]  /*76c0*/  SHF.R.U64 R23, R8, R0.reuse, R9.reuse ;  /* 0x0000000008177219 */ /* 0x180fe20000001209 */
[----:B------:R-:W0:Y:S01]  /*76d0*/  LDC.64 R26, c[0x0][0x640] ;  /* 0x00019000ff1a7b82 */ /* 0x000e220000000a00 */
[----:B------:R-:W-:Y:S01]  /*76e0*/  SHF.R.U32.HI R0, RZ, R0, R9 ;  /* 0x00000000ff007219 */ /* 0x000fe20000011609 */
[----:B------:R-:W-:Y:S01]  /*76f0*/  ULDC UR4, c[0x0][0x150] ;  /* 0x0000540000047ab9 */ /* 0x000fe20000000800 */
[----:B------:R-:W-:Y:S02]  /*7700*/  IADD3 R3, P0, RZ, -R23, RZ ;  /* 0x80000017ff037210 */ /* 0x000fe40007f1e0ff */
[----:B------:R-:W-:-:S03]  /*7710*/  I2FP.F32.U32 R7, R12 ;  /* 0x0000000c00077245 */ /* 0x000fc60000201000 */
[----:B------:R-:W1:Y:S01]  /*7720*/  LDC R6, c[0x0][0x618] ;  /* 0x00018600ff067b82 */ /* 0x000e620000000800 */
[----:B------:R-:W-:Y:S02]  /*7730*/  IMAD.X R5, RZ, RZ, ~R0, P0 ;  /* 0x000000ffff057224 */ /* 0x000fe400000e0e00 */
[----:B------:R-:W-:Y:S01]  /*7740*/  FMUL R7, R7, UR4 ;  /* 0x0000000407077c20 */ /* 0x000fe20008400000 */
[----:B------:R-:W-:Y:S01]  /*7750*/  ULDC UR4, c[0x0][0x154] ;  /* 0x0000550000047ab9 */ /* 0x000fe20000000800 */
[-C--:B------:R-:W-:Y:S02]  /*7760*/  IMAD R0, R5, R14.reuse, RZ ;  /* 0x0000000e05007224 */ /* 0x080fe400078e02ff */
[C---:B------:R-:W-:Y:S01]  /*7770*/  IMAD.WIDE.U32 R4, R3.reuse, R14, R16 ;  /* 0x0000000e03047225 */ /* 0x040fe200078e0010 */
[----:B------:R-:W4:Y:S01]  /*7780*/  LDC R11, c[0x0][0x608] ;  /* 0x00018200ff0b7b82 */ /* 0x000f220000000800 */
[----:B------:R-:W2:Y:S02]  /*7790*/  F2I.U32.TRUNC.NTZ R7, R7 ;  /* 0x0000000700077305 */ /* 0x000ea4000020f000 */
[----:B------:R-:W-:-:S04]  /*77a0*/  IMAD R3, R3, R15, R0 ;  /* 0x0000000f03037224 */ /* 0x000fc800078e0200 */
[----:B------:R-:W-:Y:S01]  /*77b0*/  IMAD.IADD R3, R5, 0x1, R3 ;  /* 0x0000000105037824 */ /* 0x000fe200078e0203 */
[----:B------:R-:W3:Y:S01]  /*77c0*/  LDC R8, c[0x0][0x658] ;  /* 0x00019600ff087b82 */ /* 0x000ee20000000800 */
[----:B------:R-:W-:Y:S02]  /*77d0*/  I2FP.F32.U32 R5, R20 ;  /* 0x0000001400057245 */ /* 0x000fe40000201000 */
[----:B0-----:R-:W-:-:S04]  /*77e0*/  ISETP.NE.U32.AND P0, PT, R26, RZ, PT ;  /* 0x000000ff1a00720c */ /* 0x001fc80003f05070 */
[----:B------:R-:W-:Y:S01]  /*77f0*/  ISETP.NE.AND.EX P0, PT, R27, RZ, PT, P0 ;  /* 0x000000ff1b00720c */ /* 0x000fe20003f05300 */
[----:B------:R-:W0:Y:S01]  /*7800*/  LDC R9, c[0x0][0x144] ;  /* 0x00005100ff097b82 */ /* 0x000e220000000800 */
[-C--:B-1----:R-:W-:Y:S01]  /*7810*/  SHF.R.U32.HI R0, RZ, R6.reuse, R3 ;  /* 0x00000006ff007219 */ /* 0x082fe20000011603 */
[----:B--2---:R-:W-:Y:S01]  /*7820*/  IMAD.MOV R7, RZ, RZ, -R7 ;  /* 0x000000ffff077224 */ /* 0x004fe200078e0a07 */
[----:B------:R-:W-:Y:S01]  /*7830*/  SHF.R.U64 R13, R4, R6, R3 ;  /* 0x00000006040d7219 */ /* 0x000fe20000001203 */
[----:B------:R-:W-:-:S04]  /*7840*/  FMUL R6, R5, UR4 ;  /* 0x0000000405067c20 */ /* 0x000fc80008400000 */
[----:B------:R-:W1:Y:S01]  /*7850*/  LDC R21, c[0x0][0x148] ;  /* 0x00005200ff157b82 */ /* 0x000e620000000800 */
[-CC-:B----4-:R-:W-:Y:S02]  /*7860*/  SHF.R.U64 R10, R13, R11.reuse, R0.reuse ;  /* 0x0000000b0d0a7219 */ /* 0x190fe40000001200 */
[----:B------:R-:W-:Y:S02]  /*7870*/  SHF.R.U32.HI R3, RZ, R11, R0 ;  /* 0x0000000bff037219 */ /* 0x000fe40000011600 */
[----:B------:R2:W4:Y:S03]  /*7880*/  F2I.U32.TRUNC.NTZ R0, R6 ;  /* 0x0000000600007305 */ /* 0x000526000020f000 */
[----:B------:R-:W1:Y:S01]  /*7890*/  LDC R14, c[0x0][0x648] ;  /* 0x00019200ff0e7b82 */ /* 0x000e620000000800 */
[-CC-:B---3--:R-:W-:Y:S02]  /*78a0*/  SHF.R.U64 R15, R10, R8.reuse, R3.reuse ;  /* 0x000000080a0f7219 */ /* 0x188fe40000001203 */
[----:B------:R-:W-:-:S03]  /*78b0*/  SHF.R.U32.HI R5, RZ, R8, R3 ;  /* 0x00000008ff057219 */ /* 0x000fc60000011603 */
[----:B------:R-:W-:Y:S02]  /*78c0*/  IMAD.MOV.U32 R4, RZ, RZ, R15 ;  /* 0x000000ffff047224 */ /* 0x000fe400078e000f */
[----:B------:R-:W3:Y:S01]  /*78d0*/  LDC R24, c[0x0][0x638] ;  /* 0x00018e00ff187b82 */ /* 0x000ee20000000800 */
[----:B0-----:R-:W-:-:S07]  /*78e0*/  IMAD R25, R9, R7, R12 ;  /* 0x0000000709197224 */ /* 0x001fce00078e020c */
[----:B------:R-:W0:Y:S08]  /*78f0*/  LDC R28, c[0x0][0x610] ;  /* 0x00018400ff1c7b82 */ /* 0x000e300000000800 */
[----:B------:R-:W0:Y:S01]  /*7900*/  LDC R29, c[0x0][0x600] ;  /* 0x00018000ff1d7b82 */ /* 0x000e220000000800 */
[----:B--2-4-:R-:W-:Y:S05]  /*7910*/  @!P0 BRA `(.L_x_159) ;  /* 0x0000000000288947 */ /* 0x014fea0003800000 */
[----:B------:R-:W2:Y:S02]  /*7920*/  LDC R4, c[0x0][0x64c] ;  /* 0x00019300ff047b82 */ /* 0x000ea40000000800 */
[----:B--2---:R-:W-:-:S05]  /*7930*/  IADD3 R3, P0, R15, R4, RZ ;  /* 0x000000040f037210 */ /* 0x004fca0007f1e0ff */
        /* <DEDUP_REMOVED lines=8> */
.L_x_159:
[----:B------:R-:W-:Y:S02]  /*79c0*/  ISETP.NE.AND P0, PT, R2, 0x1, PT ;  /* 0x000000010200780c */ /* 0x000fe40003f05270 */
[----:B-1----:R-:W-:Y:S01]  /*79d0*/  SHF.R.U64 R3, R4, R14, R5 ;  /* 0x0000000e04037219 */ /* 0x002fe20000001205 */
[----:B------:R-:W-:Y:S01]  /*79e0*/  IMAD.MOV R5, RZ, RZ, -R0 ;  /* 0x000000ffff057224 */ /* 0x000fe200078e0a00 */
[----:B------:R-:W-:Y:S02]  /*79f0*/  LOP3.LUT R0, R10, R101, RZ, 0xc0, !PT ;  /* 0x000000650a007212 */ /* 0x000fe400078ec0ff */
[----:B------:R-:W-:Y:S01]  /*7a00*/  LOP3.LUT R6, R13, R100, RZ, 0xc0, !PT ;  /* 0x000000640d067212 */ /* 0x000fe200078ec0ff */
[----:B------:R-:W-:Y:S02]  /*7a10*/  IMAD.MOV R4, RZ, RZ, -R3 ;  /* 0x000000ffff047224 */ /* 0x000fe400078e0a03 */
[----:B------:R-:W-:Y:S02]  /*7a20*/  IMAD R0, R93, R3, R0 ;  /* 0x000000035d007224 */ /* 0x000fe400078e0200 */
[----:B---3--:R-:W-:-:S02]  /*7a30*/  IMAD R3, R4, R24, R15 ;  /* 0x0000001804037224 */ /* 0x008fc400078e020f */
[----:B------:R-:W-:Y:S02]  /*7a40*/  @P0 IMAD R25, R21, R5, R20 ;  /* 0x0000000515190224 */ /* 0x000fe400078e0214 */
[----:B0-----:R-:W-:Y:S02]  /*7a50*/  IMAD R5, R3, R29, R6 ;  /* 0x0000001d03057224 */ /* 0x001fe400078e0206 */
[----:B------:R-:W-:Y:S02]  /*7a60*/  IMAD R0, R0, R28, R25 ;  /* 0x0000001c00007224 */ /* 0x000fe400078e0219 */
[----:B------:R-:W-:-:S03]  /*7a70*/  IMAD.MOV.U32 R4, RZ, RZ, 0x1 ;  /* 0x00000001ff047424 */ /* 0x000fc600078e00ff */
[----:B------:R-:W-:Y:S02]  /*7a80*/  SEL R103, R5, R0, !P0 ;  /* 0x0000000005677207 */ /* 0x000fe40004000000 */
[----:B------:R-:W-:Y:S02]  /*7a90*/  PRMT R3, R4, 0x7610, R3 ;  /* 0x0000761004037816 */ /* 0x000fe40000000003 */
[----:B------:R-:W-:-:S07]  /*7aa0*/  SEL R0, R0, R5, !P0 ;  /* 0x0000000500007207 */ /* 0x000fce0004000000 */
.L_x_157:
[----:B------:R-:W-:Y:S01]  /*7ab0*/  UIADD3 UR42, UR43, UR42, URZ ;  /* 0x0000002a2b2a7290 */ /* 0x000fe2000fffe03f */
[----:B------:R-:W-:Y:S01]  /*7ac0*/  LOP3.LUT P0, RZ, R3, 0xff, RZ, 0xc0, !PT ;  /* 0x000000ff03ff7812 */ /* 0x000fe2000780c0ff */
[----:B------:R-:W-:Y:S02]  /*7ad0*/  IMAD.MOV.U32 R111, RZ, RZ, R0 ;  /* 0x000000ffff6f7224 */ /* 0x000fe400078e0000 */
[----:B------:R-:W-:Y:S02]  /*7ae0*/  USHF.R.U32.HI UR4, URZ, 0x1, UR42 ;  /* 0x000000013f047899 */ /* 0x000fe4000801162a */
[----:B------:R-:W-:Y:S02]  /*7af0*/  UISETP.GT.U32.AND UP1, UPT, UR42, 0x1, UPT ;  /* 0x000000012a00788c */ /* 0x000fe4000bf24070 */
[----:B------:R-:W-:Y:S02]  /*7b00*/  ULOP3.LUT UR4, UR4, 0x1, URZ, 0xc0, !UPT ;  /* 0x0000000104047892 */ /* 0x000fe4000f8ec03f */
[----:B------:R-:W-:-:S02]  /*7b10*/  UISETP.LT.U32.AND UP1, UPT, UR43, 0x2, UP1 ;  /* 0x000000022b00788c */ /* 0x000fc40008f21070 */
[----:B------:R-:W-:Y:S02]  /*7b20*/  UISETP.NE.U32.AND UP0, UPT, UR4, 0x1, UPT ;  /* 0x000000010400788c */ /* 0x000fe4000bf05070 */
[----:B------:R-:W-:Y:S02]  /*7b30*/  USEL UR5, URZ, 0x1, !UP1 ;  /* 0x000000013f057887 */ /* 0x000fe4000c800000 */
[----:B------:R-:W-:Y:S02]  /*7b40*/  UISETP.GT.U32.AND UP0, UPT, UR43, 0x1, !UP0 ;  /* 0x000000012b00788c */ /* 0x000fe4000c704070 */
[----:B------:R-:W-:Y:S02]  /*7b50*/  ULOP3.LUT UR42, UR42, 0x1, URZ, 0xc0, !UPT ;  /* 0x000000012a2a7892 */ /* 0x000fe4000f8ec03f */
[----:B------:R-:W-:-:S04]  /*7b60*/  USEL UR4, URZ, 0x1, !UP0 ;  /* 0x000000013f047887 */ /* 0x000fc8000c000000 */
[----:B------:R-:W-:Y:S01]  /*7b70*/  ULOP3.LUT UR40, UR4, UR40, UR5, 0x96, !UPT ;  /* 0x0000002804287292 */ /* 0x000fe2000f8e9605 */
[----:B------:R-:W-:Y:S11]  /*7b80*/  @P0 BRA `(.L_x_160) ;  /* 0xffffff98003c0947 */ /* 0x000ff6000383ffff */
[----:B------:R-:W-:Y:S05]  /*7b90*/  EXIT ;  /* 0x000000000000794d */ /* 0x000fea0003800000 */
.L_x_7:
        /* <DEDUP_REMOVED lines=26> */
.L_x_162:
[----:B------:R-:W0:Y:S01]  /*7d40*/  LDC.64 R28, c[0x0][0x640] ;  /* 0x00019000ff1c7b82 */ /* 0x000e220000000a00 */
[-CC-:B------:R-:W-:Y:S01]  /*7d50*/  SHF.R.U64 R21, R14, R6.reuse, R15.reuse ;  /* 0x000000060e157219 */ /* 0x180fe2000000120f */
[----:B------:R-:W-:Y:S01]  /*7d60*/  IMAD.MOV.U32 R30, RZ, RZ, 0x1 ;  /* 0x00000001ff1e7424 */ /* 0x000fe200078e00ff */
[----:B------:R-:W-:Y:S02]  /*7d70*/  SHF.R.U32.HI R6, RZ, R6, R15 ;  /* 0x00000006ff067219 */ /* 0x000fe4000001160f */
[----:B------:R-:W-:-:S03]  /*7d80*/  IADD3 R13, P0, RZ, -R21, RZ ;  /* 0x80000015ff0d7210 */ /* 0x000fc60007f1e0ff */
[----:B------:R-:W1:Y:S02]  /*7d90*/  LDC R12, c[0x0][0x618] ;  /* 0x00018600ff0c7b82 */ /* 0x000e640000000800 */
[----:B------:R-:W-:-:S04]  /*7da0*/  IMAD.X R9, RZ, RZ, ~R6, P0 ;  /* 0x000000ffff097224 */ /* 0x000fc800000e0e06 */
[-C--:B------:R-:W-:Y:S02]  /*7db0*/  IMAD R6, R9, R24.reuse, RZ ;  /* 0x0000001809067224 */ /* 0x080fe400078e02ff */
[----:B------:R-:W2:Y:S01]  /*7dc0*/  LDC R14, c[0x0][0x608] ;  /* 0x00018200ff0e7b82 */ /* 0x000ea20000000800 */
[----:B------:R-:W-:-:S04]  /*7dd0*/  IMAD.WIDE.U32 R8, R13, R24, R16 ;  /* 0x000000180d087225 */ /* 0x000fc800078e0010 */
[----:B------:R-:W-:-:S03]  /*7de0*/  IMAD R13, R13, R25, R6 ;  /* 0x000000190d0d7224 */ /* 0x000fc600078e0206 */
[----:B------:R-:W3:Y:S01]  /*7df0*/  LDC R27, c[0x0][0x658] ;  /* 0x00019600ff1b7b82 */ /* 0x000ee20000000800 */
[----:B------:R-:W-:Y:S01]  /*7e00*/  IMAD.IADD R9, R9, 0x1, R13 ;  /* 0x0000000109097824 */ /* 0x000fe200078e020d */
[----:B0-----:R-:W-:-:S04]  /*7e10*/  ISETP.NE.U32.AND P0, PT, R28, RZ, PT ;  /* 0x000000ff1c00720c */ /* 0x001fc80003f05070 */
[----:B------:R-:W-:Y:S02]  /*7e20*/  ISETP.NE.AND.EX P0, PT, R29, RZ, PT, P0 ;  /* 0x000000ff1d00720c */ /* 0x000fe40003f05300 */
[----:B------:R-:W0:Y:S01]  /*7e30*/  LDC R22, c[0x0][0x600] ;  /* 0x00018000ff167b82 */ /* 0x000e220000000800 */
[-CC-:B-1----:R-:W-:Y:S01]  /*7e40*/  SHF.R.U64 R10, R8, R12.reuse, R9.reuse ;  /* 0x0000000c080a7219 */ /* 0x182fe20000001209 */
[----:B------:R-:W-:Y:S01]  /*7e50*/  IMAD.MOV.U32 R8, RZ, RZ, -0x1 ;  /* 0xffffffffff087424 */ /* 0x000fe200078e00ff */
[----:B------:R-:W-:-:S05]  /*7e60*/  SHF.R.U32.HI R9, RZ, R12, R9 ;  /* 0x0000000cff097219 */ /* 0x000fca0000011609 */
[----:B------:R-:W1:Y:S01]  /*7e70*/  LDC R24, c[0x0][0x648] ;  /* 0x00019200ff187b82 */ /* 0x000e620000000800 */
[-CC-:B--2---:R-:W-:Y:S02]  /*7e80*/  SHF.R.U64 R23, R10, R14.reuse, R9.reuse ;  /* 0x0000000e0a177219 */ /* 0x184fe40000001209 */
[----:B------:R-:W-:-:S05]  /*7e90*/  SHF.R.U32.HI R6, RZ, R14, R9 ;  /* 0x0000000eff067219 */ /* 0x000fca0000011609 */
[----:B------:R-:W2:Y:S01]  /*7ea0*/  LDC R26, c[0x0][0x638] ;  /* 0x00018e00ff1a7b82 */ /* 0x000ea20000000800 */
[-C--:B---3--:R-:W-:Y:S02]  /*7eb0*/  SHF.L.U32 R8, R8, R27.reuse, RZ ;  /* 0x0000001b08087219 */ /* 0x088fe400000006ff */
[-CC-:B------:R-:W-:Y:S02]  /*7ec0*/  SHF.R.U64 R25, R23, R27.reuse, R6.reuse ;  /* 0x0000001b17197219 */ /* 0x180fe40000001206 */
[----:B------:R-:W-:Y:S02]  /*7ed0*/  LOP3.LUT R32, RZ, R8, RZ, 0x33, !PT ;  /* 0x00000008ff207212 */ /* 0x000fe400078e33ff */
[----:B------:R-:W-:Y:S01]  /*7ee0*/  SHF.R.U32.HI R9, RZ, R27, R6 ;  /* 0x0000001bff097219 */ /* 0x000fe20000011606 */
[----:B------:R-:W3:Y:S01]  /*7ef0*/  LDC R31, c[0x0][0x610] ;  /* 0x00018400ff1f7b82 */ /* 0x000ee20000000800 */
[----:B------:R-:W-:Y:S01]  /*7f00*/  IMAD.MOV.U32 R8, RZ, RZ, R25 ;  /* 0x000000ffff087224 */ /* 0x000fe200078e0019 */
[----:B------:R-:W-:Y:S06]  /*7f10*/  @!P0 BRA `(.L_x_163) ;  /* 0x0000000000288947 */ /* 0x000fec0003800000 */
        /* <DEDUP_REMOVED lines=10> */
.L_x_163:
[----:B------:R-:W-:Y:S02]  /*7fc0*/  ISETP.NE.AND P0, PT, R2, 0x1, PT ;  /* 0x000000010200780c */ /* 0x000fe40003f05270 */
[----:B-1----:R-:W-:Y:S01]  /*7fd0*/  SHF.R.U64 R6, R8, R24, R9 ;  /* 0x0000001808067219 */ /* 0x002fe20000001209 */
[----:B0-----:R-:W-:Y:S01]  /*7fe0*/  VIADD R9, R22, 0xffffffff ;  /* 0xffffffff16097836 */ /* 0x001fe20000000000 */
[----:B------:R-:W-:Y:S02]  /*7ff0*/  SHF.L.U32 R30, R30, R27, RZ ;  /* 0x0000001b1e1e7219 */ /* 0x000fe400000006ff */
[----:B------:R-:W-:Y:S01]  /*8000*/  LOP3.LUT R5, R23, R32, RZ, 0xc0, !PT ;  /* 0x0000002017057212 */ /* 0x000fe200078ec0ff */
[----:B------:R-:W-:-:S04]  /*8010*/  IMAD.MOV R8, RZ, RZ, -R6 ;  /* 0x000000ffff087224 */ /* 0x000fc800078e0a06 */
[----:B------:R-:W-:Y:S01]  /*8020*/  IMAD R6, R30, R6, R5 ;  /* 0x000000061e067224 */ /* 0x000fe200078e0205 */
[----:B------:R-:W-:Y:S01]  /*8030*/  LOP3.LUT R5, R10, R9, RZ, 0xc0, !PT ;  /* 0x000000090a057212 */ /* 0x000fe200078ec0ff */
[----:B------:R-:W-:Y:S02]  /*8040*/  @P0 IMAD R3, R7, R20, R4 ;  /* 0x0000001407030224 */ /* 0x000fe400078e0204 */
[----:B--2---:R-:W-:Y:S02]  /*8050*/  IMAD R4, R8, R26, R25 ;  /* 0x0000001a08047224 */ /* 0x004fe400078e0219 */
[----:B---3--:R-:W-:Y:S02]  /*8060*/  IMAD R3, R6, R31, R3 ;  /* 0x0000001f06037224 */ /* 0x008fe400078e0203 */
[----:B------:R-:W-:Y:S02]  /*8070*/  IMAD R4, R4, R22, R5 ;  /* 0x0000001604047224 */ /* 0x000fe400078e0205 */
[----:B------:R-:W-:-:S02]  /*8080*/  IMAD.MOV.U32 R8, RZ, RZ, 0x1 ;  /* 0x00000001ff087424 */ /* 0x000fc400078e00ff */
[----:B------:R-:W-:Y:S01]  /*8090*/  IMAD.MOV.U32 R6, RZ, RZ, R21 ;  /* 0x000000ffff067224 */ /* 0x000fe200078e0015 */
[----:B------:R-:W-:Y:S02]  /*80a0*/  SEL R13, R4, R3, !P0 ;  /* 0x00000003040d7207 */ /* 0x000fe40004000000 */
[----:B------:R-:W-:-:S07]  /*80b0*/  SEL R19, R3, R4, !P0 ;  /* 0x0000000403137207 */ /* 0x000fce0004000000 */
.L_x_161:
[----:B------:R-:W-:-:S08]  /*80c0*/  NOP ;  /* 0x0000000000007918 */ /* 0x000fd00000000000 */
[----:B------:R-:W0:-:S00]  /*80d0*/  USETMAXREG.DEALLOC.CTAPOOL 0x28 ;  /* 0x00000028000079c8 */ /* 0x000e0000080e0500 */
[----:B0-----:R-:W-:-:S13]  /*80e0*/  ISETP.NE.AND P0, PT, R0, RZ, PT ;  /* 0x000000ff0000720c */ /* 0x001fda0003f05270 */
[----:B------:R-:W-:Y:S05]  /*80f0*/  @P0 EXIT ;  /* 0x000000000000094d */ /* 0x000fea0003800000 */
[----:B------:R-:W-:Y:S01]  /*8100*/  LOP3.LUT P0, RZ, R8, 0xff, RZ, 0xc0, !PT ;  /* 0x000000ff08ff7812 */ /* 0x000fe2000780c0ff */
[----:B------:R-:W-:Y:S02]  /*8110*/  IMAD.MOV.U32 R10, RZ, RZ, 0x1 ;  /* 0x00000001ff0a7424 */ /* 0x000fe400078e00ff */
[----:B------:R-:W-:-:S10]  /*8120*/  IMAD.MOV.U32 R9, RZ, RZ, RZ ;  /* 0x000000ffff097224 */ /* 0x000fd400078e00ff */
[----:B------:R-:W-:Y:S05]  /*8130*/  @!P0 BRA `(.L_x_164) ;  /* 0x0000000c009c8947 */ /* 0x000fea0003800000 */
[----:B------:R-:W0:Y:S01]  /*8140*/  LDC R0, c[0x0][0x28c] ;  /* 0x0000a300ff007b82 */ /* 0x000e220000000800 */
[----:B------:R-:W-:Y:S01]  /*8150*/  UMOV UR7, 0x1 ;  /* 0x0000000100077882 */ /* 0x000fe20000000000 */
[----:B------:R-:W-:Y:S01]  /*8160*/  ULDC UR14, c[0x0][0x658] ;  /* 0x00019600000e7ab9 */ /* 0x000fe20000000800 */
[----:B------:R-:W-:Y:S01]  /*8170*/  UMOV UR6, 0xffffffff ;  /* 0xffffffff00067882 */ /* 0x000fe20000000000 */
[----:B------:R-:W-:Y:S01]  /*8180*/  BSSY B0, `(.L_x_164) ;  /* 0x00000e2000007945 */ /* 0x000fe20003800000 */
[----:B------:R-:W-:Y:S01]  /*8190*/  USHF.L.U32 UR6, UR6, UR14, URZ ;  /* 0x0000000e06067299 */ /* 0x000fe2000800063f */
[----:B------:R-:W-:Y:S01]  /*81a0*/  LOP3.LUT R12, R18, 0x2, RZ, 0xfc, !PT ;  /* 0x00000002120c7812 */ /* 0x000fe200078efcff */
[----:B------:R-:W-:Y:S01]  /*81b0*/  IMAD.MOV.U32 R10, RZ, RZ, 0x1 ;  /* 0x00000001ff0a7424 */ /* 0x000fe200078e00ff */
[----:B------:R-:W1:Y:S01]  /*81c0*/  S2UR UR5, SR_CgaCtaId ;  /* 0x00000000000579c3 */ /* 0x000e620000008800 */
[----:B------:R-:W-:Y:S01]  /*81d0*/  IMAD.MOV.U32 R9, RZ, RZ, RZ ;  /* 0x000000ffff097224 */ /* 0x000fe200078e00ff */
[----:B------:R-:W-:Y:S01]  /*81e0*/  ULDC UR13, c[0x0][0x600] ;  /* 0x00018000000d7ab9 */ /* 0x000fe20000000800 */
[----:B------:R-:W-:Y:S01]  /*81f0*/  UMOV UR29, 0x55 ;  /* 0x00000055001d7882 */ /* 0x000fe20000000000 */
[----:B------:R-:W-:-:S02]  /*8200*/  UIADD3 UR13, UR13, -0x1, URZ ;  /* 0xffffffff0d0d7890 */ /* 0x000fc4000fffe03f */
[----:B------:R-:W-:Y:S02]  /*8210*/  USHF.L.U32 UR14, UR7, UR14, URZ ;  /* 0x0000000e070e7299 */ /* 0x000fe4000800063f */
[----:B------:R-:W-:Y:S01]  /*8220*/  ULOP3.LUT UR22, URZ, UR6, URZ, 0x33, !UPT ;  /* 0x000000063f167292 */ /* 0x000fe2000f8e333f */
[----:B------:R-:W-:Y:S01]  /*8230*/  ULDC.64 UR42, c[0x0][0x198] ;  /* 0x00006600002a7ab9 */ /* 0x000fe20000000a00 */
[----:B0-----:R-:W-:-:S05]  /*8240*/  VIADD R0, R0, 0x7f ;  /* 0x0000007f00007836 */ /* 0x001fca0000000000 */
[----:B------:R-:W-:Y:S01]  /*8250*/  SHF.R.S32.HI R3, RZ, 0x1f, R0 ;  /* 0x0000001fff037819 */ /* 0x000fe20000011400 */
[----:B-1----:R-:W-:-:S03]  /*8260*/  ULOP3.LUT UR4, UR5, 0x1, URZ, 0xc0, !UPT ;  /* 0x0000000105047892 */ /* 0x002fc6000f8ec03f */
[----:B------:R-:W-:Y:S01]  /*8270*/  LEA.HI R3, R3, R0, RZ, 0x7 ;  /* 0x0000000003037211 */ /* 0x000fe200078f38ff */
[----:B------:R-:W-:Y:S01]  /*8280*/  USHF.R.U32.HI UR31, URZ, 0x1, UR5 ;  /* 0x000000013f1f7899 */ /* 0x000fe20008011605 */
[----:B------:R-:W-:Y:S01]  /*8290*/  IMAD.MOV.U32 R0, RZ, RZ, 0x1 ;  /* 0x00000001ff007424 */ /* 0x000fe200078e00ff */
[----:B------:R-:W-:Y:S01]  /*82a0*/  USHF.L.U32 UR15, UR5, 0x5, URZ ;  /* 0x00000005050f7899 */ /* 0x000fe2000800063f */
[--C-:B------:R-:W-:Y:S01]  /*82b0*/  SHF.R.S32.HI R8, RZ, 0x7, R3.reuse ;  /* 0x00000007ff087819 */ /* 0x100fe20000011403 */
[----:B------:R-:W-:Y:S02]  /*82c0*/  USHF.L.U32 UR21, UR5, 0xb, URZ ;  /* 0x0000000b05157899 */ /* 0x000fe4000800063f */
[----:B------:R-:W-:Y:S01]  /*82d0*/  ULOP3.LUT UR5, UR5, 0xfffffffe, URZ, 0xc0, !UPT ;  /* 0xfffffffe05057892 */ /* 0x000fe2000f8ec03f */
[----:B------:R-:W-:Y:S01]  /*82e0*/  PRMT R3, R0, 0x7610, R3 ;  /* 0x0000761000037816 */ /* 0x000fe20000000003 */
[----:B------:R-:W-:Y:S01]  /*82f0*/  UISETP.GT.U32.AND UP0, UPT, UR4, 0xffff, UPT ;  /* 0x0000ffff0400788c */ /* 0x000fe2000bf04070 */
[----:B------:R-:W-:Y:S01]  /*8300*/  VIADD R0, R8, 0x1 ;  /* 0x0000000108007836 */ /* 0x000fe20000000000 */
[----:B------:R-:W-:-:S02]  /*8310*/  USHF.L.U32 UR23, UR7, UR5, URZ ;  /* 0x0000000507177299 */ /* 0x000fc4000800063f */
[----:B------:R-:W-:Y:S02]  /*8320*/  ULOP3.LUT UR5, UR5, 0x1, URZ, 0xfc, !UPT ;  /* 0x0000000105057892 */ /* 0x000fe4000f8efc3f */
[----:B------:R-:W-:Y:S02]  /*8330*/  USEL UR4, UR4, 0xffff, !UP0 ;  /* 0x0000ffff04047887 */ /* 0x000fe4000c000000 */
[----:B------:R-:W-:Y:S02]  /*8340*/  USHF.L.U32 UR5, UR7, UR5, URZ ;  /* 0x0000000507057299 */ /* 0x000fe4000800063f */
[----:B------:R-:W-:Y:S02]  /*8350*/  ULOP3.LUT UR4, UR4, 0xffff, URZ, 0xc0, !UPT ;  /* 0x0000ffff04047892 */ /* 0x000fe4000f8ec03f */
[----:B------:R-:W-:Y:S02]  /*8360*/  ULOP3.LUT UR15, UR15, 0x20, URZ, 0xc0, !UPT ;  /* 0x000000200f0f7892 */ /* 0x000fe4000f8ec03f */
[----:B------:R-:W-:-:S02]  /*8370*/  ULOP3.LUT UR21, UR21, 0x800, URZ, 0xc0, !UPT ;  /* 0x0000080015157892 */ /* 0x000fc4000f8ec03f */
[----:B------:R-:W-:Y:S02]  /*8380*/  ULOP3.LUT UR23, UR23, UR5, URZ, 0xfc, !UPT ;  /* 0x0000000517177292 */ /* 0x000fe4000f8efc3f */
[----:B------:R-:W-:-:S12]  /*8390*/  USHF.L.U32 UR29, UR29, UR4, URZ ;  /* 0x000000041d1d7299 */ /* 0x000fd8000800063f */
.L_x_175:
[----:B------:R-:W-:-:S03]  /*83a0*/  UMOV UR4, 0xffffffff ;  /* 0xffffffff00047882 */ /* 0x000fc60000000000 */
[----:B------:R-:W-:Y:S05]  /*83b0*/  BRA.DIV UR4, `(.L_x_165) ;  /* 0x0000000e049c7947 */ /* 0x000fea000b800000 */
[----:B------:R-:W-:-:S13]  /*83c0*/  ELECT P6, URZ, PT ;  /* 0x00000000003f782f */ /* 0x000fda00038c0000 */
.L_x_184:
[----:B------:R-:W0:Y:S01]  /*83d0*/  LDC R4, c[0x0][0x28c] ;  /* 0x0000a300ff047b82 */ /* 0x000e220000000800 */
[----:B------:R-:W-:Y:S01]  /*83e0*/  BSSY B1, `(.L_x_166) ;  /* 0x0000048000017945 */ /* 0x000fe20003800000 */
[----:B0-----:R-:W-:-:S13]  /*83f0*/  ISETP.LT.OR P6, PT, R4, 0x1, !P6 ;  /* 0x000000010400780c */ /* 0x001fda00077c1670 */
[----:B------:R-:W-:Y:S05]  /*8400*/  @P6 BRA `(.L_x_167) ;  /* 0x0000000400146947 */ /* 0x000fea0003800000 */
[----:B------:R-:W-:Y:S01]  /*8410*/  LEA R19, R19, UR31, 0x2 ;  /* 0x0000001f13137c11 */ /* 0x000fe2000f8e10ff */
[----:B------:R-:W-:Y:S01]  /*8420*/  IMAD.MOV.U32 R21, RZ, RZ, RZ ;  /* 0x000000ffff157224 */ /* 0x000fe200078e00ff */
[----:B------:R-:W-:Y:S01]  /*8430*/  LEA R15, R13, UR15, 0x6 ;  /* 0x0000000f0d0f7c11 */ /* 0x000fe2000f8e30ff */
[----:B------:R-:W-:Y:S02]  /*8440*/  IMAD.MOV.U32 R4, RZ, RZ, R0 ;  /* 0x000000ffff047224 */ /* 0x000fe400078e0000 */
[----:B------:R-:W-:Y:S02]  /*8450*/  IMAD.MOV.U32 R5, RZ, RZ, R10 ;  /* 0x000000ffff057224 */ /* 0x000fe400078e000a */
[----:B------:R-:W-:Y:S02]  /*8460*/  IMAD.MOV.U32 R7, RZ, RZ, R9 ;  /* 0x000000ffff077224 */ /* 0x000fe400078e0009 */
[----:B------:R-:W-:-:S07]  /*8470*/  IMAD.SHL.U32 R19, R19, 0x40, RZ ;  /* 0x0000004013137824 */ /* 0x000fce00078e00ff */
.L_x_170:
[----:B------:R-:W0:Y:S01]  /*8480*/  S2R R14, SR_CgaCtaId ;  /* 0x00000000000e7919 */ /* 0x000e220000008800 */
[----:B------:R-:W-:Y:S02]  /*8490*/  MOV R13, 0x400 ;  /* 0x00000400000d7802 */ /* 0x000fe40000000f00 */
[----:B------:R-:W-:Y:S02]  /*84a0*/  ISETP.NE.AND P1, PT, R11, RZ, PT ;  /* 0x000000ff0b00720c */ /* 0x000fe40003f25270 */
[----:B0-----:R-:W-:Y:S02]  /*84b0*/  LEA R22, R14, R13, 0x18 ;  /* 0x0000000d0e167211 */ /* 0x001fe400078ec0ff */
[----:B------:R-:W-:-:S09]  /*84c0*/  SHF.L.U32 R13, R5, 0x1f, RZ ;  /* 0x0000001f050d7819 */ /* 0x000fd200000006ff */
[----:B------:R-:W0:Y:S01]  /*84d0*/  @!P1 LDC R14, c[0x0][0x500] ;  /* 0x00014000ff0e9b82 */ /* 0x000e220000000800 */
[----:B------:R-:W-:-:S04]  /*84e0*/  IMAD R20, R7, 0x8, R22 ;  /* 0x0000000807147824 */ /* 0x000fc800078e0216 */
[----:B------:R-:W1:Y:S02]  /*84f0*/  SYNCS.PHASECHK.TRANS64.TRYWAIT P0, [R20+URZ+0x10], R13 ;  /* 0x0000100d140075a7 */ /* 0x000e64000800017f */
[----:B-1----:R-:W-:Y:S05]  /*8500*/  @!P0 BRA `(.L_x_168) ;  /* 0x0000000c00688947 */ /* 0x002fea0003800000 */
.L_x_185:
[----:B-1----:R-:W-:Y:S01]  /*8510*/  PRMT R13, R12, 0x9910, RZ ;  /* 0x000099100c0d7816 */ /* 0x002fe200000000ff */
[----:B0-----:R0:W-:Y:S03]  /*8520*/  @!P1 SYNCS.ARRIVE.TRANS64 RZ, [R20+URZ], R14 ;  /* 0x0000000e14ff99a7 */ /* 0x0011e6000800003f */
[----:B------:R-:W-:-:S13]  /*8530*/  ISETP.NE.AND P0, PT, R13, 0x2, PT ;  /* 0x000000020d00780c */ /* 0x000fda0003f05270 */
[----:B0-----:R-:W-:Y:S05]  /*8540*/  @P0 BRA `(.L_x_169) ;  /* 0x0000000000040947 */ /* 0x001fea0003800000 */
[----:B------:R-:W-:Y:S01]  /*8550*/  BPT.TRAP 0x1 ;  /* 0x000000040000795c */ /* 0x000fe20000300000 */
.L_x_169:
[C---:B------:R-:W-:Y:S01]  /*8560*/  LEA R13, R7.reuse, UR31, 0x3 ;  /* 0x0000001f070d7c11 */ /* 0x040fe2000f8e18ff */
[----:B------:R-:W-:Y:S01]  /*8570*/  VIADD R4, R4, 0xffffffff ;  /* 0xffffffff04047836 */ /* 0x000fe20000000000 */
[----:B------:R-:W-:Y:S01]  /*8580*/  LEA R14, R7, UR21, 0xd ;  /* 0x00000015070e7c11 */ /* 0x000fe2000f8e68ff */
[----:B------:R-:W-:Y:S01]  /*8590*/  UIADD3 UR4, UP0, UR42, 0xf0, URZ ;  /* 0x000000f02a047890 */ /* 0x000fe2000ff1e03f */
[----:B------:R-:W-:Y:S01]  /*85a0*/  R2UR UR34, R21 ;  /* 0x00000000152272ca */ /* 0x000fe200000e0000 */
[----:B------:R-:W-:Y:S01]  /*85b0*/  IMAD.SHL.U32 R13, R13, 0x1000, RZ ;  /* 0x000010000d0d7824 */ /* 0x000fe200078e00ff */
[----:B------:R-:W-:Y:S01]  /*85c0*/  R2UR UR33, R20 ;  /* 0x00000000142172ca */ /* 0x000fe200000e0000 */
[--C-:B------:R-:W-:Y:S01]  /*85d0*/  IMAD R14, R14, 0x2, R22.reuse ;  /* 0x000000020e0e7824 */ /* 0x100fe200078e0216 */
[----:B------:R-:W-:Y:S01]  /*85e0*/  R2UR UR36, R6 ;  /* 0x00000000062472ca */ /* 0x000fe200000e0000 */
[----:B------:R-:W-:Y:S01]  /*85f0*/  IMAD R13, R13, 0x2, R22 ;  /* 0x000000020d0d7824 */ /* 0x000fe200078e0216 */
[----:B------:R-:W-:Y:S01]  /*8600*/  R2UR UR35, R19 ;  /* 0x00000000132372ca */ /* 0x000fe200000e0000 */
[----:B------:R-:W-:Y:S01]  /*8610*/  UIADD3 UR44, UP1, UR42, 0x1f0, URZ ;  /* 0x000001f02a2c7890 */ /* 0x000fe2000ff3e03f */
[----:B------:R-:W-:Y:S01]  /*8620*/  R2UR UR8, R14 ;  /* 0x000000000e0872ca */ /* 0x000fe200000e0000 */
[----:B------:R-:W-:Y:S01]  /*8630*/  UIADD3.X UR5, URZ, UR43, URZ, UP0, !UPT ;  /* 0x0000002b3f057290 */ /* 0x000fe200087fe43f */
[----:B------:R-:W-:Y:S01]  /*8640*/  R2UR UR24, R13 ;  /* 0x000000000d1872ca */ /* 0x000fe200000e0000 */
[----:B------:R-:W-:Y:S01]  /*8650*/  UPRMT UR30, URZ, 0x5410, UR29 ;  /* 0x000054103f1e7896 */ /* 0x000fe2000800001d */
[----:B------:R-:W-:Y:S01]  /*8660*/  R2UR UR19, R15 ;  /* 0x000000000f1372ca */ /* 0x000fe200000e0000 */
[----:B------:R-:W-:Y:S01]  /*8670*/  UIADD3 UR26, UR34, 0x40, URZ ;  /* 0x00000040221a7890 */ /* 0x000fe2000fffe03f */
[----:B------:R-:W-:Y:S01]  /*8680*/  ISETP.GT.AND P1, PT, R4, 0x1, PT ;  /* 0x000000010400780c */ /* 0x000fe20003f24270 */
[----:B------:R-:W-:Y:S01]  /*8690*/  UIADD3.X UR45, URZ, UR43, URZ, UP1, !UPT ;  /* 0x0000002b3f2d7290 */ /* 0x000fe20008ffe43f */
[----:B------:R-:W-:Y:S01]  /*86a0*/  VIADD R7, R7, 0x1 ;  /* 0x0000000107077836 */ /* 0x000fe20000000000 */
[----:B------:R-:W-:Y:S01]  /*86b0*/  UPRMT UR37, URZ, 0x5410, UR23 ;  /* 0x000054103f257896 */ /* 0x000fe20008000017 */
[----:B------:R-:W-:Y:S01]  /*86c0*/  VIADD R21, R21, 0x80 ;  /* 0x0000008015157836 */ /* 0x000fe20000000000 */
[----:B------:R-:W-:Y:S01]  /*86d0*/  UMOV UR6, 0x0 ;  /* 0x0000000000067882 */ /* 0x000fe20000000000 */
[----:B------:R-:W-:Y:S01]  /*86e0*/  UMOV UR7, 0x10000000 ;  /* 0x1000000000077882 */ /* 0x000fe20000000000 */
[----:B------:R-:W-:Y:S01]  /*86f0*/  UIADD3 UR16, UR8, 0x20100, URZ ;  /* 0x0002010008107890 */ /* 0x000fe2000fffe03f */
[----:B------:R-:W-:Y:S01]  /*8700*/  ISETP.NE.AND P0, PT, R7, 0x2, PT ;  /* 0x000000020700780c */ /* 0x000fe20003f05270 */
[----:B------:R-:W-:-:S02]  /*8710*/  UIADD3 UR32, UR24, 0x100, URZ ;  /* 0x0000010018207890 */ /* 0x000fc4000fffe03f */
[----:B------:R-:W-:Y:S01]  /*8720*/  UIADD3 UR24, UR24, 0x8100, URZ ;  /* 0x0000810018187890 */ /* 0x000fe2000fffe03f */
[----:B------:R-:W-:Y:S01]  /*8730*/  SEL R14, RZ, 0x1, P0 ;  /* 0x00000001ff0e7807 */ /* 0x000fe20000000000 */
[----:B------:R-:W-:Y:S01]  /*8740*/  UIADD3 UR8, UR8, 0x22100, URZ ;  /* 0x0002210008087890 */ /* 0x000fe2000fffe03f */
[----:B------:R-:W-:Y:S01]  /*8750*/  SEL R7, R7, RZ, P0 ;  /* 0x000000ff07077207 */ /* 0x000fe20000000000 */
[----:B------:R-:W-:Y:S01]  /*8760*/  UMOV UR25, UR33 ;  /* 0x0000002100197c82 */ /* 0x000fe20008000000 */
[----:B------:R-:W-:Y:S01]  /*8770*/  UMOV UR28, UR36 ;  /* 0x00000024001c7c82 */ /* 0x000fe20008000000 */
[----:B------:R-:W-:Y:S01]  /*8780*/  UMOV UR27, UR35 ;  /* 0x00000023001b7c82 */ /* 0x000fe20008000000 */
[----:B------:R-:W-:Y:S01]  /*8790*/  UMOV UR17, UR33 ;  /* 0x0000002100117c82 */ /* 0x000fe20008000000 */
[----:B------:R-:W-:Y:S01]  /*87a0*/  UMOV UR18, UR34 ;  /* 0x0000002200127c82 */ /* 0x000fe20008000000 */
[----:B------:R-:W-:Y:S01]  /*87b0*/  UMOV UR20, UR36 ;  /* 0x0000002400147c82 */ /* 0x000fe20008000000 */
[----:B------:R0:W-:Y:S01]  /*87c0*/  UTMALDG.3D.MULTICAST [UR32], [UR4], UR30, desc[UR6] ;  /* 0x00000620040073b4 */ /* 0x0001e2000801181e */
[----:B------:R-:W-:Y:S01]  /*87d0*/  UMOV UR9, UR33 ;  /* 0x0000002100097c82 */ /* 0x000fe20008000000 */
[----:B------:R-:W-:Y:S01]  /*87e0*/  UMOV UR11, UR19 ;  /* 0x00000013000b7c82 */ /* 0x000fe20008000000 */
[----:B------:R-:W-:Y:S01]  /*87f0*/  UMOV UR12, UR36 ;  /* 0x00000024000c7c82 */ /* 0x000fe20008000000 */
[----:B------:R-:W-:Y:S01]  /*8800*/  UMOV UR10, UR26 ;  /* 0x0000001a000a7c82 */ /* 0x000fe20008000000 */
[----:B------:R-:W-:Y:S01]  /*8810*/  LOP3.LUT R5, R5, R14, RZ, 0x3c, !PT ;  /* 0x0000000e05057212 */ /* 0x000fe200078e3cff */
[----:B------:R0:W-:Y:S01]  /*8820*/  UTMALDG.3D.MULTICAST [UR24], [UR4], UR30, desc[UR6] ;  /* 0x00000618040073b4 */ /* 0x0001e2000801181e */
[----:B------:R0:W-:Y:S01]  /*8830*/  UTMALDG.3D.MULTICAST [UR16], [UR44], UR37, desc[UR6] ;  /* 0x000006102c0073b4 */ /* 0x0001e20008011825 */
[----:B------:R0:W-:Y:S02]  /*8840*/  UTMALDG.3D.MULTICAST [UR8], [UR44], UR37, desc[UR6] ;  /* 0x000006082c0073b4 */ /* 0x0001e40008011825 */
[----:B0-----:R-:W-:Y:S05]  /*8850*/  @P1 BRA `(.L_x_170) ;  /* 0xfffffffc00081947 */ /* 0x001fea000383ffff */
.L_x_167:
[----:B------:R-:W-:Y:S05]  /*8860*/  BSYNC B1 ;  /* 0x0000000000017941 */ /* 0x000fea0003800000 */
.L_x_166:
[----:B------:R-:W-:Y:S01]  /*8870*/  LOP3.LUT P1, RZ, R3, 0xff, RZ, 0xc0, !PT ;  /* 0x000000ff03ff7812 */ /* 0x000fe2000782c0ff */
[----:B------:R-:W-:Y:S01]  /*8880*/  IMAD.IADD R9, R8, 0x1, R9 ;  /* 0x0000000108097824 */ /* 0x000fe200078e0209 */
[----:B------:R-:W-:Y:S01]  /*8890*/  IADD3 R16, P2, R16, UR38, RZ ;  /* 0x0000002610107c10 */ /* 0x000fe2000ff5e0ff */
[----:B------:R-:W-:Y:S01]  /*88a0*/  ULDC.64 UR4, c[0x0][0x650] ;  /* 0x0001940000047ab9 */ /* 0x000fe20000000a00 */
[----:B------:R-:W-:Y:S01]  /*88b0*/  BSSY B1, `(.L_x_171) ;  /* 0x000006c000017945 */ /* 0x000fe20003800000 */
[----:B------:R-:W-:Y:S01]  /*88c0*/  IMAD.MOV.U32 R19, RZ, RZ, -0x1 ;  /* 0xffffffffff137424 */ /* 0x000fe200078e00ff */
[----:B------:R-:W-:Y:S01]  /*88d0*/  SHF.R.U32.HI R3, RZ, 0x1, R9 ;  /* 0x00000001ff037819 */ /* 0x000fe20000011609 */
[----:B------:R-:W-:Y:S01]  /*88e0*/  IMAD.MOV.U32 R13, RZ, RZ, -0x1 ;  /* 0xffffffffff0d7424 */ /* 0x000fe200078e00ff */
[----:B------:R-:W-:Y:S01]  /*88f0*/  ISETP.GT.U32.AND P0, PT, R9, 0x1, PT ;  /* 0x000000010900780c */ /* 0x000fe20003f04070 */
[----:B------:R-:W-:Y:S01]  /*8900*/  IMAD.MOV.U32 R6, RZ, RZ, -0x1 ;  /* 0xffffffffff067424 */ /* 0x000fe200078e00ff */
[----:B------:R-:W-:-:S02]  /*8910*/  LOP3.LUT R3, R3, 0x1, RZ, 0xc0, !PT ;  /* 0x0000000103037812 */ /* 0x000fc400078ec0ff */
[----:B------:R-:W-:Y:S01]  /*8920*/  ISETP.LT.U32.AND P0, PT, R8, 0x2, P0 ;  /* 0x000000020800780c */ /* 0x000fe20000701070 */
[----:B------:R-:W0:Y:S01]  /*8930*/  @P1 S2R R5, SR_CgaCtaId ;  /* 0x0000000000051919 */ /* 0x000e220000008800 */
[----:B------:R-:W-:Y:S02]  /*8940*/  @P1 MOV R4, 0x400 ;  /* 0x0000040000041802 */ /* 0x000fe40000000f00 */
[----:B------:R-:W-:Y:S02]  /*8950*/  IADD3.X R17, R17, UR41, RZ, P2, !PT ;  /* 0x0000002911117c10 */ /* 0x000fe400097fe4ff */
[----:B------:R-:W-:Y:S02]  /*8960*/  ISETP.GE.U32.AND P2, PT, R16, UR4, PT ;  /* 0x0000000410007c0c */ /* 0x000fe4000bf46070 */
[----:B------:R-:W-:Y:S02]  /*8970*/  LOP3.LUT R9, R9, 0x1, RZ, 0xc0, !PT ;  /* 0x0000000109097812 */ /* 0x000fe400078ec0ff */
[----:B0-----:R-:W-:-:S04]  /*8980*/  @P1 LEA R4, R5, R4, 0x18 ;  /* 0x0000000405041211 */ /* 0x001fc800078ec0ff */
[----:B------:R0:W-:Y:S01]  /*8990*/  @P1 SYNCS.ARRIVE.TRANS64.A1T0 RZ, [R4+URZ+0x38], RZ ;  /* 0x000038ff04ff19a7 */ /* 0x0001e2000810003f */
[----:B------:R-:W-:Y:S02]  /*89a0*/  ISETP.NE.U32.AND P1, PT, R3, 0x1, PT ;  /* 0x000000010300780c */ /* 0x000fe40003f25070 */
[----:B------:R-:W-:Y:S02]  /*89b0*/  SEL R3, RZ, 0x1, !P0 ;  /* 0x00000001ff037807 */ /* 0x000fe40004000000 */
[----:B------:R-:W-:Y:S02]  /*89c0*/  ISETP.GE.U32.AND.EX P0, PT, R17, UR5, PT, P2 ;  /* 0x0000000511007c0c */ /* 0x000fe4000bf06120 */
[----:B------:R-:W-:-:S04]  /*89d0*/  ISETP.GT.U32.AND P1, PT, R8, 0x1, !P1 ;  /* 0x000000010800780c */ /* 0x000fc80004f24070 */
[----:B0-----:R-:W-:-:S04]  /*89e0*/  SEL R4, RZ, 0x1, !P1 ;  /* 0x00000001ff047807 */ /* 0x001fc80004800000 */
[--C-:B------:R-:W-:Y:S02]  /*89f0*/  LOP3.LUT R10, R4, R10, R3.reuse, 0x96, !PT ;  /* 0x0000000a040a7212 */ /* 0x100fe400078e9603 */
[----:B------:R-:W-:Y:S02]  /*8a00*/  PRMT R4, RZ, 0x7610, R4 ;  /* 0x00007610ff047816 */ /* 0x000fe40000000004 */
[----:B------:R-:W-:Y:S01]  /*8a10*/  PRMT R3, RZ, 0x7610, R3 ;  /* 0x00007610ff037816 */ /* 0x000fe20000000003 */
[----:B------:R-:W-:Y:S06]  /*8a20*/  @P0 BRA `(.L_x_172) ;  /* 0x0000000400500947 */ /* 0x000fec0003800000 */
[----:B------:R-:W0:Y:S01]  /*8a30*/  S2R R15, SR_CTAID.X ;  /* 0x00000000000f7919 */ /* 0x000e220000002500 */
[----:B------:R-:W-:Y:S01]  /*8a40*/  ULDC.64 UR4, c[0x0][0x628] ;  /* 0x00018a0000047ab9 */ /* 0x000fe20000000a00 */
[----:B------:R-:W1:Y:S01]  /*8a50*/  LDC R20, c[0x0][0x144] ;  /* 0x00005100ff147b82 */ /* 0x000e620000000800 */
[----:B------:R-:W-:Y:S01]  /*8a60*/  ISETP.NE.U32.AND P0, PT, RZ, UR4, PT ;  /* 0x00000004ff007c0c */ /* 0x000fe2000bf05070 */
[----:B------:R-:W2:Y:S01]  /*8a70*/  S2R R13, SR_CTAID.Y ;  /* 0x00000000000d7919 */ /* 0x000ea20000002600 */
[----:B------:R-:W-:Y:S01]  /*8a80*/  ULDC UR6, c[0x0][0x150] ;  /* 0x0000540000067ab9 */ /* 0x000fe20000000800 */
[----:B------:R-:W-:Y:S01]  /*8a90*/  ULDC UR7, c[0x0][0x630] ;  /* 0x00018c0000077ab9 */ /* 0x000fe20000000800 */
[----:B------:R-:W-:Y:S01]  /*8aa0*/  ISETP.NE.AND.EX P0, PT, RZ, UR5, PT, P0 ;  /* 0x00000005ff007c0c */ /* 0x000fe2000bf05300 */
[----:B------:R-:W-:Y:S01]  /*8ab0*/  IMAD.MOV.U32 R4, RZ, RZ, R16 ;  /* 0x000000ffff047224 */ /* 0x000fe200078e0010 */
[----:B0-----:R-:W-:-:S05]  /*8ac0*/  I2FP.F32.U32 R5, R15 ;  /* 0x0000000f00057245 */ /* 0x001fca0000201000 */
[----:B------:R-:W-:Y:S01]  /*8ad0*/  FMUL R21, R5, UR6 ;  /* 0x0000000605157c20 */ /* 0x000fe20008400000 */
[----:B------:R-:W-:-:S05]  /*8ae0*/  IMAD.MOV.U32 R5, RZ, RZ, R17 ;  /* 0x000000ffff057224 */ /* 0x000fca00078e0011 */
[----:B--2---:R-:W-:Y:S05]  /*8af0*/  @!P0 BRA `(.L_x_173) ;  /* 0x0000000000288947 */ /* 0x004fea0003800000 */
[----:B------:R-:W-:Y:S02]  /*8b00*/  ULDC UR6, c[0x0][0x634] ;  /* 0x00018d0000067ab9 */ /* 0x000fe40000000800 */
[----:B------:R-:W-:-:S05]  /*8b10*/  IADD3 R5, P0, R16, UR6, RZ ;  /* 0x0000000610057c10 */ /* 0x000fca000ff1e0ff */
[----:B------:R-:W-:-:S04]  /*8b20*/  IMAD.X R19, RZ, RZ, R17, P0 ;  /* 0x000000ffff137224 */ /* 0x000fc800000e0611 */
[----:B------:R-:W-:-:S04]  /*8b30*/  IMAD.WIDE.U32 R6, R19, UR4, RZ ;  /* 0x0000000413067c25 */ /* 0x000fc8000f8e00ff */
[----:B------:R-:W-:-:S04]  /*8b40*/  IMAD.WIDE.U32 R6, P0, R5, UR5, R6 ;  /* 0x0000000505067c25 */ /* 0x000fc8000f800006 */
[----:B------:R-:W-:-:S04]  /*8b50*/  IMAD.WIDE.U32 R4, R5, UR4, RZ ;  /* 0x0000000405047c25 */ /* 0x000fc8000f8e00ff */
[----:B------:R-:W-:Y:S01]  /*8b60*/  IMAD.MOV.U32 R4, RZ, RZ, R7 ;  /* 0x000000ffff047224 */ /* 0x000fe200078e0007 */
[----:B------:R-:W-:Y:S01]  /*8b70*/  IADD3 RZ, P1, R5, R6, RZ ;  /* 0x0000000605ff7210 */ /* 0x000fe20007f3e0ff */
[----:B------:R-:W-:-:S04]  /*8b80*/  IMAD.X R5, RZ, RZ, RZ, P0 ;  /* 0x000000ffff057224 */ /* 0x000fc800000e06ff */
[----:B------:R-:W-:-:S08]  /*8b90*/  IMAD.WIDE.U32.X R4, R19, UR5, R4, P1 ;  /* 0x0000000513047c25 */ /* 0x000fd000088e0404 */
.L_x_173:
[--C-:B------:R-:W-:Y:S01]  /*8ba0*/  SHF.R.U64 R14, R4, UR7, R5.reuse ;  /* 0x00000007040e7c19 */ /* 0x100fe20008001205 */
[----:B------:R-:W0:Y:S01]  /*8bb0*/  F2I.U32.TRUNC.NTZ R21, R21 ;  /* 0x0000001500157305 */ /* 0x000e22000020f000 */
[----:B------:R-:W-:Y:S01]  /*8bc0*/  SHF.R.U32.HI R4, RZ, UR7, R5 ;  /* 0x00000007ff047c19 */ /* 0x000fe20008011605 */
[----:B------:R-:W-:Y:S01]  /*8bd0*/  ULDC.64 UR4, c[0x0][0x620] ;  /* 0x0001880000047ab9 */ /* 0x000fe20000000a00 */
[----:B------:R-:W-:Y:S01]  /*8be0*/  IADD3 R7, P0, RZ, -R14, RZ ;  /* 0x8000000eff077210 */ /* 0x000fe20007f1e0ff */
[----:B------:R-:W-:Y:S01]  /*8bf0*/  ULDC.64 UR6, c[0x0][0x640] ;  /* 0x0001900000067ab9 */ /* 0x000fe20000000a00 */
[----:B------:R-:W2:Y:S03]  /*8c00*/  LDC R22, c[0x0][0x148] ;  /* 0x00005200ff167b82 */ /* 0x000ea60000000800 */
[----:B------:R-:W-:Y:S01]  /*8c10*/  IMAD.X R4, RZ, RZ, ~R4, P0 ;  /* 0x000000ffff047224 */ /* 0x000fe200000e0e04 */
[----:B------:R-:W-:-:S03]  /*8c20*/  ISETP.NE.U32.AND P0, PT, RZ, UR6, PT ;  /* 0x00000006ff007c0c */ /* 0x000fc6000bf05070 */
[----:B------:R-:W-:Y:S01]  /*8c30*/  IMAD R6, R4, UR4, RZ ;  /* 0x0000000404067c24 */ /* 0x000fe2000f8e02ff */
[----:B------:R-:W-:Y:S01]  /*8c40*/  ISETP.NE.AND.EX P0, PT, RZ, UR7, PT, P0 ;  /* 0x00000007ff007c0c */ /* 0x000fe2000bf05300 */
[----:B------:R-:W-:Y:S01]  /*8c50*/  IMAD.WIDE.U32 R4, R7, UR4, R16 ;  /* 0x0000000407047c25 */ /* 0x000fe2000f8e0010 */
[----:B------:R-:W-:-:S03]  /*8c60*/  ULDC UR4, c[0x0][0x618] ;  /* 0x0001860000047ab9 */ /* 0x000fc60000000800 */
[----:B------:R-:W-:Y:S01]  /*8c70*/  IMAD R7, R7, UR5, R6 ;  /* 0x0000000507077c24 */ /* 0x000fe2000f8e0206 */
[----:B------:R-:W-:Y:S01]  /*8c80*/  ULDC UR5, c[0x0][0x154] ;  /* 0x0000550000057ab9 */ /* 0x000fe20000000800 */
[----:B0-----:R-:W-:Y:S02]  /*8c90*/  IMAD.MOV R6, RZ, RZ, -R21 ;  /* 0x000000ffff067224 */ /* 0x001fe400078e0a15 */
[----:B------:R-:W-:Y:S02]  /*8ca0*/  IMAD.IADD R5, R5, 0x1, R7 ;  /* 0x0000000105057824 */ /* 0x000fe400078e0207 */
[----:B-1----:R-:W-:Y:S01]  /*8cb0*/  IMAD R15, R20, R6, R15 ;  /* 0x00000006140f7224 */ /* 0x002fe200078e020f */
[----:B------:R-:W-:Y:S02]  /*8cc0*/  I2FP.F32.U32 R6, R13 ;  /* 0x0000000d00067245 */ /* 0x000fe40000201000 */
[--C-:B------:R-:W-:Y:S02]  /*8cd0*/  SHF.R.U64 R19, R4, UR4, R5.reuse ;  /* 0x0000000404137c19 */ /* 0x100fe40008001205 */
[----:B------:R-:W-:Y:S01]  /*8ce0*/  SHF.R.U32.HI R4, RZ, UR4, R5 ;  /* 0x00000004ff047c19 */ /* 0x000fe20008011605 */
[----:B------:R-:W-:Y:S01]  /*8cf0*/  FMUL R6, R6, UR5 ;  /* 0x0000000506067c20 */ /* 0x000fe20008400000 */
[----:B------:R-:W-:-:S02]  /*8d00*/  ULDC UR4, c[0x0][0x608] ;  /* 0x0001820000047ab9 */ /* 0x000fc40000000800 */
[--C-:B------:R-:W-:Y:S01]  /*8d10*/  SHF.R.U64 R21, R19, UR4, R4.reuse ;  /* 0x0000000413157c19 */ /* 0x100fe20008001204 */
[----:B------:R0:W1:Y:S01]  /*8d20*/  F2I.U32.TRUNC.NTZ R24, R6 ;  /* 0x0000000600187305 */ /* 0x000062000020f000 */
[----:B------:R-:W-:Y:S01]  /*8d30*/  SHF.R.U32.HI R4, RZ, UR4, R4 ;  /* 0x00000004ff047c19 */ /* 0x000fe20008011604 */
[----:B------:R-:W-:-:S03]  /*8d40*/  ULDC UR4, c[0x0][0x658] ;  /* 0x0001960000047ab9 */ /* 0x000fc60000000800 */
[--C-:B------:R-:W-:Y:S02]  /*8d50*/  SHF.R.U64 R20, R21, UR4, R4.reuse ;  /* 0x0000000415147c19 */ /* 0x100fe40008001204 */
[----:B------:R-:W-:-:S03]  /*8d60*/  SHF.R.U32.HI R23, RZ, UR4, R4 ;  /* 0x00000004ff177c19 */ /* 0x000fc60008011604 */
[----:B------:R-:W-:Y:S02]  /*8d70*/  IMAD.MOV.U32 R4, RZ, RZ, R20 ;  /* 0x000000ffff047224 */ /* 0x000fe400078e0014 */
[----:B------:R-:W-:Y:S01]  /*8d80*/  IMAD.MOV.U32 R5, RZ, RZ, R23 ;  /* 0x000000ffff057224 */ /* 0x000fe200078e0017 */
[----:B0-----:R-:W-:Y:S06]  /*8d90*/  @!P0 BRA `(.L_x_174) ;  /* 0x0000000000288947 */ /* 0x001fec0003800000 */
        /* <DEDUP_REMOVED lines=10> */
.L_x_174:
[----:B------:R-:W-:Y:S01]  /*8e40*/  ISETP.NE.AND P0, PT, R2, 0x1, PT ;  /* 0x000000010200780c */ /* 0x000fe20003f05270 */
[----:B------:R-:W-:Y:S01]  /*8e50*/  ULDC UR4, c[0x0][0x648] ;  /* 0x0001920000047ab9 */ /* 0x000fe20000000800 */
[----:B------:R-:W-:Y:S01]  /*8e60*/  LOP3.LUT R21, R21, UR22, RZ, 0xc0, !PT ;  /* 0x0000001615157c12 */ /* 0x000fe2000f8ec0ff */
[----:B-1----:R-:W-:Y:S01]  /*8e70*/  IMAD.MOV R24, RZ, RZ, -R24 ;  /* 0x000000ffff187224 */ /* 0x002fe200078e0a18 */
[----:B------:R-:W-:Y:S01]  /*8e80*/  SHF.R.U64 R4, R4, UR4, R5 ;  /* 0x0000000404047c19 */ /* 0x000fe20008001205 */
[----:B------:R-:W-:Y:S01]  /*8e90*/  ULDC UR4, c[0x0][0x638] ;  /* 0x00018e0000047ab9 */ /* 0x000fe20000000800 */
[----:B------:R-:W-:Y:S01]  /*8ea0*/  LOP3.LUT R19, R19, UR13, RZ, 0xc0, !PT ;  /* 0x0000000d13137c12 */ /* 0x000fe2000f8ec0ff */
[----:B------:R-:W-:Y:S01]  /*8eb0*/  ULDC UR5, c[0x0][0x610] ;  /* 0x0001840000057ab9 */ /* 0x000fe20000000800 */
[----:B------:R-:W-:Y:S02]  /*8ec0*/  IMAD.MOV.U32 R6, RZ, RZ, R14 ;  /* 0x000000ffff067224 */ /* 0x000fe400078e000e */
[----:B------:R-:W-:-:S02]  /*8ed0*/  IMAD.MOV R5, RZ, RZ, -R4 ;  /* 0x000000ffff057224 */ /* 0x000fc400078e0a04 */
[----:B------:R-:W-:Y:S02]  /*8ee0*/  IMAD R4, R4, UR14, R21 ;  /* 0x0000000e04047c24 */ /* 0x000fe4000f8e0215 */
[----:B--2---:R-:W-:Y:S02]  /*8ef0*/  @P0 IMAD R15, R22, R24, R13 ;  /* 0x00000018160f0224 */ /* 0x004fe400078e020d */
[----:B------:R-:W-:Y:S01]  /*8f00*/  IMAD R20, R5, UR4, R20 ;  /* 0x0000000405147c24 */ /* 0x000fe2000f8e0214 */
[----:B------:R-:W-:Y:S01]  /*8f10*/  ULDC UR4, c[0x0][0x600] ;  /* 0x0001800000047ab9 */ /* 0x000fe20000000800 */
[----:B------:R-:W-:Y:S02]  /*8f20*/  IMAD R15, R4, UR5, R15 ;  /* 0x00000005040f7c24 */ /* 0x000fe4000f8e020f */
[----:B------:R-:W-:Y:S02]  /*8f30*/  IMAD R20, R20, UR4, R19 ;  /* 0x0000000414147c24 */ /* 0x000fe4000f8e0213 */
[----:B------:R-:W-:-:S03]  /*8f40*/  IMAD.MOV.U32 R4, RZ, RZ, 0x1 ;  /* 0x00000001ff047424 */ /* 0x000fc600078e00ff */
[----:B------:R-:W-:Y:S02]  /*8f50*/  SEL R13, R20, R15, !P0 ;  /* 0x0000000f140d7207 */ /* 0x000fe40004000000 */
[----:B------:R-:W-:-:S07]  /*8f60*/  SEL R19, R15, R20, !P0 ;  /* 0x000000140f137207 */ /* 0x000fce0004000000 */
.L_x_172:
[----:B------:R-:W-:Y:S05]  /*8f70*/  BSYNC B1 ;  /* 0x0000000000017941 */ /* 0x000fea0003800000 */
.L_x_171:
[----:B------:R-:W-:-:S13]  /*8f80*/  LOP3.LUT P0, RZ, R4, 0xff, RZ, 0xc0, !PT ;  /* 0x000000ff04ff7812 */ /* 0x000fda000780c0ff */
[----:B------:R-:W-:Y:S05]  /*8f90*/  @P0 BRA `(.L_x_175) ;  /* 0xfffffff400000947 */ /* 0x000fea000383ffff */
[----:B------:R-:W-:Y:S05]  /*8fa0*/  BSYNC B0 ;  /* 0x0000000000007941 */ /* 0x000fea0003800000 */
.L_x_164:
[----:B------:R-:W-:-:S03]  /*8fb0*/  UMOV UR4, 0xffffffff ;  /* 0xffffffff00047882 */ /* 0x000fc60000000000 */
[----:B------:R-:W-:Y:S05]  /*8fc0*/  BRA.DIV UR4, `(.L_x_176) ;  /* 0x0000000204cc7947 */ /* 0x000fea000b800000 */
[----:B------:R-:W-:-:S13]  /*8fd0*/  ELECT P6, URZ, PT ;  /* 0x00000000003f782f */ /* 0x000fda00038c0000 */
.L_x_188:
[----:B------:R-:W-:Y:S04]  /*8fe0*/  BSSY B0, `(.L_x_177) ;  /* 0x0000019000007945 */ /* 0x000fe80003800000 */
[----:B------:R-:W-:Y:S05]  /*8ff0*/  @!P6 BRA `(.L_x_178) ;  /* 0x00000000005ce947 */ /* 0x000fea0003800000 */
[----:B------:R-:W-:-:S04]  /*9000*/  LOP3.LUT R18, R18, 0x2, RZ, 0xfc, !PT ;  /* 0x0000000212127812 */ /* 0x000fc800078efcff */
[----:B------:R-:W-:-:S13]  /*9010*/  ISETP.NE.AND P0, PT, R18, 0x3, PT ;  /* 0x000000031200780c */ /* 0x000fda0003f05270 */
[----:B------:R-:W-:Y:S05]  /*9020*/  @!P0 BRA `(.L_x_179) ;  /* 0x0000000000048947 */ /* 0x000fea0003800000 */
[----:B------:R-:W-:Y:S01]  /*9030*/  BPT.TRAP 0x1 ;  /* 0x000000040000795c */ /* 0x000fe20000300000 */
.L_x_179:
[----:B------:R-:W0:Y:S01]  /*9040*/  S2R R3, SR_CgaCtaId ;  /* 0x0000000000037919 */ /* 0x000e220000008800 */
[----:B------:R-:W-:Y:S02]  /*9050*/  MOV R0, 0x400 ;  /* 0x0000040000007802 */ /* 0x000fe40000000f00 */
[----:B------:R-:W-:Y:S02]  /*9060*/  SHF.L.U32 R2, R10, 0x1f, RZ ;  /* 0x0000001f0a027819 */ /* 0x000fe400000006ff */
[----:B0-----:R-:W-:-:S05]  /*9070*/  LEA R0, R3, R0, 0x18 ;  /* 0x0000000003007211 */ /* 0x001fca00078ec0ff */
[----:B------:R-:W-:-:S04]  /*9080*/  VIADD R0, R0, 0x10 ;  /* 0x0000001000007836 */ /* 0x000fc80000000000 */
[C---:B------:R-:W-:Y:S02]  /*9090*/  IMAD R5, R9.reuse, 0x8, R0 ;  /* 0x0000000809057824 */ /* 0x040fe400078e0200 */
[----:B------:R-:W-:Y:S02]  /*90a0*/  VIADD R9, R9, 0x1 ;  /* 0x0000000109097836 */ /* 0x000fe40000000000 */
[----:B------:R-:W0:Y:S03]  /*90b0*/  SYNCS.PHASECHK.TRANS64.TRYWAIT P0, [R5+URZ], R2 ;  /* 0x00000002050075a7 */ /* 0x000e26000800017f */
[----:B------:R-:W-:-:S04]  /*90c0*/  ISETP.NE.AND P1, PT, R9, 0x2, PT ;  /* 0x000000020900780c */ /* 0x000fc80003f25270 */
[----:B------:R-:W-:Y:S02]  /*90d0*/  SEL R3, RZ, 0x1, P1 ;  /* 0x00000001ff037807 */ /* 0x000fe40000800000 */
[----:B------:R-:W-:Y:S02]  /*90e0*/  SEL R9, R9, RZ, P1 ;  /* 0x000000ff09097207 */ /* 0x000fe40000800000 */
[----:B------:R-:W-:Y:S01]  /*90f0*/  LOP3.LUT R3, R10, R3, RZ, 0x3c, !PT ;  /* 0x000000030a037212 */ /* 0x000fe200078e3cff */
[----:B0-----:R-:W-:Y:S06]  /*9100*/  @!P0 BRA `(.L_x_180) ;  /* 0x00000000009c8947 */ /* 0x001fec0003800000 */
.L_x_189:
[----:B------:R-:W-:Y:S01]  /*9110*/  IMAD R9, R9, 0x8, R0 ;  /* 0x0000000809097824 */ /* 0x000fe200078e0200 */
[----:B------:R-:W-:-:S07]  /*9120*/  SHF.L.U32 R0, R3, 0x1f, RZ ;  /* 0x0000001f03007819 */ /* 0x000fce00000006ff */
.L_x_181:
[----:B-1----:R1:W2:Y:S02]  /*9130*/  SYNCS.PHASECHK.TRANS64.TRYWAIT P0, [R9+URZ], R0 ;  /* 0x00000000090075a7 */ /* 0x0022a4000800017f */
[----:B--2---:R-:W-:Y:S05]  /*9140*/  @!P0 NANOSLEEP.SYNCS 0x989680 ;  /* 0x009896800000895d */ /* 0x004fea0003900000 */
[----:B------:R-:W2:Y:S02]  /*9150*/  @!P0 SYNCS.PHASECHK.TRANS64 P0, [R9+URZ], R0 ;  /* 0x00000000090085a7 */ /* 0x000ea4000800007f */
[----:B--2---:R-:W-:Y:S05]  /*9160*/  @!P0 BRA `(.L_x_181) ;  /* 0xfffffffc00f08947 */ /* 0x004fea000383ffff */
.L_x_178:
[----:B------:R-:W-:Y:S05]  /*9170*/  BSYNC B0 ;  /* 0x0000000000007941 */ /* 0x000fea0003800000 */
.L_x_177:
[----:B------:R-:W-:Y:S05]  /*9180*/  EXIT ;  /* 0x000000000000794d */ /* 0x000fea0003800000 */
.L_x_21:
[----:B-1----:R1:W2:Y:S02]  /*9190*/  SYNCS.PHASECHK.TRANS64.TRYWAIT P1, [R3+URZ], R0 ;  /* 0x00000000030075a7 */ /* 0x0022a4000802017f */
[----:B--2---:R-:W-:Y:S05]  /*91a0*/  @!P1 NANOSLEEP.SYNCS 0x989680 ;  /* 0x009896800000995d */ /* 0x004fea0003900000 */
[----:B------:R-:W2:Y:S02]  /*91b0*/  @!P1 SYNCS.PHASECHK.TRANS64 P1, [R3+URZ], R0 ;  /* 0x00000000030095a7 */ /* 0x000ea4000802007f */
[----:B--2---:R-:W-:Y:S05]  /*91c0*/  @!P1 BRA `(.L_x_21) ;  /* 0xfffffffc00f09947 */ /* 0x004fea000383ffff */
[----:B------:R-:W-:Y:S05]  /*91d0*/  BRA `(.L_x_20) ;  /* 0xffffff8400747947 */ /* 0x000fea000383ffff */
.L_x_26:
[----:B-1----:R1:W2:Y:S02]  /*91e0*/  SYNCS.PHASECHK.TRANS64.TRYWAIT P1, [R5+URZ], R4 ;  /* 0x00000004050075a7 */ /* 0x0022a4000802017f */
[----:B--2---:R-:W-:Y:S05]  /*91f0*/  @!P1 NANOSLEEP.SYNCS 0x989680 ;  /* 0x009896800000995d */ /* 0x004fea0003900000 */
[----:B------:R-:W2:Y:S02]  /*9200*/  @!P1 SYNCS.PHASECHK.TRANS64 P1, [R5+URZ], R4 ;  /* 0x00000004050095a7 */ /* 0x000ea4000802007f */
[----:B--2---:R-:W-:Y:S05]  /*9210*/  @!P1 BRA `(.L_x_26) ;  /* 0xfffffffc00f09947 */ /* 0x004fea000383ffff */
[----:B------:R-:W-:Y:S05]  /*9220*/  BRA `(.L_x_25) ;  /* 0xffffff8c00847947 */ /* 0x000fea000383ffff */
.L_x_165:
[----:B------:R-:W-:Y:S01]  /*9230*/  BSSY B1, `(.L_x_182) ;  /* 0x0000006000017945 */ /* 0x000fe20003800000 */
[----:B------:R-:W-:-:S07]  /*9240*/  IMAD.MOV.U32 R15, RZ, RZ, -0x1 ;  /* 0xffffffffff0f7424 */ /* 0x000fce00078e00ff */
[----:B------:R-:W-:Y:S05]  /*9250*/  WARPSYNC.COLLECTIVE R15, `(.L_x_183) ;  /* 0x000000000f0c7348 */ /* 0x000fea0003c00000 */
[----:B------:R-:W-:Y:S02]  /*9260*/  ELECT P6, UR62, PT ;  /* 0x00000000003e782f */ /* 0x000fe400038c0000 */
[----:B------:R-:W-:Y:S01]  /*9270*/  MOV R14, UR62 ;  /* 0x0000003e000e7c02 */ /* 0x000fe20008000f00 */
[----:B------:R-:W-:Y:S10]  /*9280*/  ENDCOLLECTIVE ;  /* 0x000000000000791b */ /* 0x000ff40003800000 */
.L_x_183:
[----:B------:R-:W-:Y:S05]  /*9290*/  BSYNC B1 ;  /* 0x0000000000017941 */ /* 0x000fea0003800000 */
.L_x_182:
[----:B------:R-:W-:Y:S05]  /*92a0*/  BRA `(.L_x_184) ;  /* 0xfffffff000487947 */ /* 0x000fea000383ffff */
.L_x_168:
[----:B-1----:R1:W2:Y:S02]  /*92b0*/  SYNCS.PHASECHK.TRANS64.TRYWAIT P0, [R20+URZ+0x10], R13 ;  /* 0x0000100d140075a7 */ /* 0x0022a4000800017f */
[----:B--2---:R-:W-:Y:S05]  /*92c0*/  @!P0 NANOSLEEP.SYNCS 0x989680 ;  /* 0x009896800000895d */ /* 0x004fea0003900000 */
[----:B------:R-:W2:Y:S02]  /*92d0*/  @!P0 SYNCS.PHASECHK.TRANS64 P0, [R20+URZ+0x10], R13 ;  /* 0x0000100d140085a7 */ /* 0x000ea4000800007f */
[----:B--2---:R-:W-:Y:S05]  /*92e0*/  @!P0 BRA `(.L_x_168) ;  /* 0xfffffffc00f08947 */ /* 0x004fea000383ffff */
[----:B------:R-:W-:Y:S05]  /*92f0*/  BRA `(.L_x_185) ;  /* 0xfffffff000847947 */ /* 0x000fea000383ffff */
.L_x_176:
[----:B------:R-:W-:Y:S01]  /*9300*/  BSSY B0, `(.L_x_186) ;  /* 0x0000006000007945 */ /* 0x000fe20003800000 */
[----:B------:R-:W-:-:S07]  /*9310*/  IMAD.MOV.U32 R15, RZ, RZ, -0x1 ;  /* 0xffffffffff0f7424 */ /* 0x000fce00078e00ff */
[----:B------:R-:W-:Y:S05]  /*9320*/  WARPSYNC.COLLECTIVE R15, `(.L_x_187) ;  /* 0x000000000f0c7348 */ /* 0x000fea0003c00000 */
[----:B------:R-:W-:Y:S02]  /*9330*/  ELECT P6, UR62, PT ;  /* 0x00000000003e782f */ /* 0x000fe400038c0000 */
[----:B------:R-:W-:Y:S01]  /*9340*/  MOV R14, UR62 ;  /* 0x0000003e000e7c02 */ /* 0x000fe20008000f00 */
[----:B------:R-:W-:Y:S10]  /*9350*/  ENDCOLLECTIVE ;  /* 0x000000000000791b */ /* 0x000ff40003800000 */
.L_x_187:
[----:B------:R-:W-:Y:S05]  /*9360*/  BSYNC B0 ;  /* 0x0000000000007941 */ /* 0x000fea0003800000 */
.L_x_186:
[----:B------:R-:W-:Y:S05]  /*9370*/  BRA `(.L_x_188) ;  /* 0xfffffffc00187947 */ /* 0x000fea000383ffff */
.L_x_180:
[----:B0-----:R0:W1:Y:S02]  /*9380*/  SYNCS.PHASECHK.TRANS64.TRYWAIT P0, [R5+URZ], R2 ;  /* 0x00000002050075a7 */ /* 0x001064000800017f */
[----:B-1----:R-:W-:Y:S05]  /*9390*/  @!P0 NANOSLEEP.SYNCS 0x989680 ;  /* 0x009896800000895d */ /* 0x002fea0003900000 */
[----:B------:R-:W1:Y:S02]  /*93a0*/  @!P0 SYNCS.PHASECHK.TRANS64 P0, [R5+URZ], R2 ;  /* 0x00000002050085a7 */ /* 0x000e64000800007f */
[----:B-1----:R-:W-:Y:S05]  /*93b0*/  @!P0 BRA `(.L_x_180) ;  /* 0xfffffffc00f08947 */ /* 0x002fea000383ffff */
[----:B------:R-:W-:Y:S05]  /*93c0*/  BRA `(.L_x_189) ;  /* 0xfffffffc00507947 */ /* 0x000fea000383ffff */
.L_x_190:
[----:B------:R-:W-:-:S00]  /*93d0*/  BRA `(.L_x_190) ;  /* 0xfffffffc00fc7947 */ /* 0x000fc0000383ffff */
[----:B------:R-:W-:-:S00]  /*93e0*/  NOP ;  /* 0x0000000000007918 */ /* 0x000fc00000000000 */
        /* <DEDUP_REMOVED lines=9> */
.L_x_191:


//--------------------- .nv.global.init           --------------------------
	.section	.nv.global.init,"aw",@progbits
.nv.global.init:
	.type		$str$22,@object
	.size		$str$22,($str$23 - $str$22)
$str$22:
        /*0000*/ 	.byte	0x6b, 0x5f, 0x74, 0x69, 0x6c, 0x65, 0x5f, 0x63, 0x6f, 0x75, 0x6e, 0x74, 0x20, 0x3e, 0x3d, 0x20
        /*0010*/ 	.byte	0x31, 0x00
	.type		$str$23,@object
	.size		$str$23,(__unnamed_1 - $str$23)
$str$23:
        /*0012*/ 	.byte	0x2f, 0x74, 0x6d, 0x70, 0x2f, 0x63, 0x75, 0x74, 0x6c, 0x61, 0x73, 0x73, 0x5f, 0x73, 0x77, 0x65
        /*0022*/ 	.byte	0x65, 0x70, 0x5f, 0x73, 0x72, 0x63, 0x2f, 0x69, 0x6e, 0x63, 0x6c, 0x75, 0x64, 0x65, 0x2f, 0x63
        /*0032*/ 	.byte	0x75, 0x74, 0x6c, 0x61, 0x73, 0x73, 0x2f, 0x67, 0x65, 0x6d, 0x6d, 0x2f, 0x63, 0x6f, 0x6c, 0x6c
        /*0042*/ 	.byte	0x65, 0x63, 0x74, 0x69, 0x76, 0x65, 0x2f, 0x73, 0x6d, 0x39, 0x30, 0x5f, 0x6d, 0x6d, 0x61, 0x5f
        /*0052*/ 	.byte	0x74, 0x6d, 0x61, 0x5f, 0x67, 0x6d, 0x6d, 0x61, 0x5f, 0x73, 0x73, 0x5f, 0x77, 0x61, 0x72, 0x70
        /*0062*/ 	.byte	0x73, 0x70, 0x65, 0x63, 0x69, 0x61, 0x6c, 0x69, 0x7a, 0x65, 0x64, 0x2e, 0x68, 0x70, 0x70, 0x00
	.type		__unnamed_1,@object
	.size		__unnamed_1,(.L_0 - __unnamed_1)
__unnamed_1:
        /*0072*/ 	.byte	0x76, 0x6f, 0x69, 0x64, 0x20, 0x63, 0x75, 0x74, 0x6c, 0x61, 0x73, 0x73, 0x3a, 0x3a, 0x67, 0x65
        /* <DEDUP_REMOVED lines=181> */
        /*0bd2*/ 	.byte	0x65, 0x6e, 0x74, 0x69, 0x74, 0x79, 0x5d, 0x00
.L_0:


//--------------------- .nv.shared._ZN7cutlass13device_kernelINS_4gemm6kernel13GemmUniversalIN4cute5tupleIJiiiiEEENS1_10collective13CollectiveMmaINS1_34MainloopSm90TmaGmmaWarpSpecializedILi2ENS5_IJNS4_1CILi2EEENSA_ILi4EEENSA_ILi1EEEEEENS1_35KernelTmaWarpSpecializedCooperativeEEENS5_IJNSA_ILi256EEENSA_ILi64EEENSA_ILi128EEEEEENS_10bfloat16_tENS5_IJlSD_lEEESL_SM_NS4_8TiledMMAINS4_8MMA_AtomIJNS4_4SM904GMMA27MMA_64x64x16_F32BF16BF16_SSILNSQ_5MajorE0ELSS_0ELNSQ_7ScaleInE1ELST_1EEEEEENS4_6LayoutINS5_IJSB_SD_SD_EEENS5_IJSD_NSA_ILi0EEESY_EEEEENS5_IJNS4_10UnderscoreES11_S11_EEEEENS4_23SM90_TMA_LOAD_MULTICASTENS4_14ComposedLayoutINS4_7SwizzleILi3ELi4ELi3EEENS4_18smem_ptr_flag_bitsILi16EEENSW_INS5_IJNSA_ILi8EEESI_EEENS5_IJSI_SD_EEEEEEEvNS4_8identityES14_S1E_vS1F_EENS_8epilogue10collective6detail29Sm90TmaWarpSpecializedAdapterINS1I_15DefaultEpilogueISL_SM_SM_NS1H_6thread17LinearCombinationISL_Li1EffLNS1M_9ScaleType4KindE0ELNS_15FloatRoundStyleE2ESL_EENS1_15EpilogueDefaultEEEEEvvEEEEvNT_6ParamsE --------------------------
	.section	.nv.shared._ZN7cutlass13device_kernelINS_4gemm6kernel13GemmUniversalIN4cute5tupleIJiiiiEEENS1_10collective13CollectiveMmaINS1_34MainloopSm90TmaGmmaWarpSpecializedILi2ENS5_IJNS4_1CILi2EEENSA_ILi4EEENSA_ILi1EEEEEENS1_35KernelTmaWarpSpecializedCooperativeEEENS5_IJNSA_ILi256EEENSA_ILi64EEENSA_ILi128EEEEEENS_10bfloat16_tENS5_IJlSD_lEEESL_SM_NS4_8TiledMMAINS4_8MMA_AtomIJNS4_4SM904GMMA27MMA_64x64x16_F32BF16BF16_SSILNSQ_5MajorE0ELSS_0ELNSQ_7ScaleInE1ELST_1EEEEEENS4_6LayoutINS5_IJSB_SD_SD_EEENS5_IJSD_NSA_ILi0EEESY_EEEEENS5_IJNS4_10UnderscoreES11_S11_EEEEENS4_23SM90_TMA_LOAD_MULTICASTENS4_14ComposedLayoutINS4_7SwizzleILi3ELi4ELi3EEENS4_18smem_ptr_flag_bitsILi16EEENSW_INS5_IJNSA_ILi8EEESI_EEENS5_IJSI_SD_EEEEEEEvNS4_8identityES14_S1E_vS1F_EENS_8epilogue10collective6detail29Sm90TmaWarpSpecializedAdapterINS1I_15DefaultEpilogueISL_SM_SM_NS1H_6thread17LinearCombinationISL_Li1EffLNS1M_9ScaleType4KindE0ELNS_15FloatRoundStyleE2ESL_EENS1_15EpilogueDefaultEEEEEvvEEEEvNT_6ParamsE,"aw",@nobits
	.sectionflags	@""
	.align	16
	.zero		1024


//--------------------- .nv.shared.reserved.0     --------------------------
	.section	.nv.shared.reserved.0,"aw",@nobits
	.weak		__nv_reservedSMEM_offset_0_alias
	.size		__nv_reservedSMEM_offset_0_alias, 0, 0
	.other		__nv_reservedSMEM_offset_0_alias,@"STO_CUDA_RESERVED_SHARED STV_DEFAULT"
__nv_reservedSMEM_offset_0_alias:
	.zero		0


//--------------------- .nv.global                --------------------------
	.section	.nv.global,"aw",@nobits
.nv.global:
	.type		_ZN40_INTERNAL_f4cc0f03_4_k_cu_13fb8999_222754cute1_E,@object
	.size		_ZN40_INTERNAL_f4cc0f03_4_k_cu_13fb8999_222754cute1_E,(_ZN40_INTERNAL_f4cc0f03_4_k_cu_13fb8999_222754cuda3std3__45__cpo6cbeginE - _ZN40_INTERNAL_f4cc0f03_4_k_cu_13fb8999_222754cute1_E)
_ZN40_INTERNAL_f4cc0f03_4_k_cu_13fb8999_222754cute1_E:
	.zero		1
	.type		_ZN40_INTERNAL_f4cc0f03_4_k_cu_13fb8999_222754cuda3std3__45__cpo6cbeginE,@object
	.size		_ZN40_INTERNAL_f4cc0f03_4_k_cu_13fb8999_222754cuda3std3__45__cpo6cbeginE,(_ZN40_INTERNAL_f4cc0f03_4_k_cu_13fb8999_222754cuda3std3__48in_placeE - _ZN40_INTERNAL_f4cc0f03_4_k_cu_13fb8999_222754cuda3std3__45__cpo6cbeginE)
_ZN40_INTERNAL_f4cc0f03_4_k_cu_13fb8999_222754cuda3std3__45__cpo6cbeginE:
	.zero		1
	.type		_ZN40_INTERNAL_f4cc0f03_4_k_cu_13fb8999_222754cuda3std3__48in_placeE,@object
	.size		_ZN40_INTERNAL_f4cc0f03_4_k_cu_13fb8999_222754cuda3std3__48in_placeE,(_ZN40_INTERNAL_f4cc0f03_4_k_cu_13fb8999_222754cuda3std6ranges3__45__cpo9iter_moveE - _ZN40_INTERNAL_f4cc0f03_4_k_cu_13fb8999_222754cuda3std3__48in_placeE)
_ZN40_INTERNAL_f4cc0f03_4_k_cu_13fb8999_222754cuda3std3__48in_placeE:
	.zero		1
	.type		_ZN40_INTERNAL_f4cc0f03_4_k_cu_13fb8999_222754cuda3std6ranges3__45__cpo9iter_moveE,@object
	.size		_ZN40_INTERNAL_f4cc0f03_4_k_cu_13fb8999_222754cuda3std6ranges3__45__cpo9iter_moveE,(_ZN40_INTERNAL_f4cc0f03_4_k_cu_13fb8999_222754cuda3std3__45__cpo5beginE - _ZN40_INTERNAL_f4cc0f03_4_k_cu_13fb8999_222754cuda3std6ranges3__45__cpo9iter_moveE)
_ZN40_INTERNAL_f4cc0f03_4_k_cu_13fb8999_222754cuda3std6ranges3__45__cpo9iter_moveE:
	.zero		1
	.type		_ZN40_INTERNAL_f4cc0f03_4_k_cu_13fb8999_222754cuda3std3__45__cpo5beginE,@object
	.size		_ZN40_INTERNAL_f4cc0f03_4_k_cu_13fb8999_222754cuda3std3__45__cpo5beginE,(_ZN40_INTERNAL_f4cc0f03_4_k_cu_13fb8999_222754cuda3std3__442_GLOBAL__N__f4cc0f03_4_k_cu_13fb8999_222756ignoreE - _ZN40_INTERNAL_f4cc0f03_4_k_cu_13fb8999_222754cuda3std3__45__cpo5beginE)
_ZN40_INTERNAL_f4cc0f03_4_k_cu_13fb8999_222754cuda3std3__45__cpo5beginE:
	.zero		1
	.type		_ZN40_INTERNAL_f4cc0f03_4_k_cu_13fb8999_222754cuda3std3__442_GLOBAL__N__f4cc0f03_4_k_cu_13fb8999_222756ignoreE,@object
	.size		_ZN40_INTERNAL_f4cc0f03_4_k_cu_13fb8999_222754cuda3std3__442_GLOBAL__N__f4cc0f03_4_k_cu_13fb8999_222756ignoreE,(_ZN40_INTERNAL_f4cc0f03_4_k_cu_13fb8999_222754cute7productE - _ZN40_INTERNAL_f4cc0f03_4_k_cu_13fb8999_222754cuda3std3__442_GLOBAL__N__f4cc0f03_4_k_cu_13fb8999_222756ignoreE)
_ZN40_INTERNAL_f4cc0f03_4_k_cu_13fb8999_222754cuda3std3__442_GLOBAL__N__f4cc0f03_4_k_cu_13fb8999_222756ignoreE:
	.zero		1
	.type		_ZN40_INTERNAL_f4cc0f03_4_k_cu_13fb8999_222754cute7productE,@object
	.size		_ZN40_INTERNAL_f4cc0f03_4_k_cu_13fb8999_222754cute7productE,(_ZN40_INTERNAL_f4cc0f03_4_k_cu_13fb8999_222754cuda3std3__45__cpo3endE - _ZN40_INTERNAL_f4cc0f03_4_k_cu_13fb8999_222754cute7productE)
_ZN40_INTERNAL_f4cc0f03_4_k_cu_13fb8999_222754cute7productE:
	.zero		1
	.type		_ZN40_INTERNAL_f4cc0f03_4_k_cu_13fb8999_222754cuda3std3__45__cpo3endE,@object
	.size		_ZN40_INTERNAL_f4cc0f03_4_k_cu_13fb8999_222754cuda3std3__45__cpo3endE,(_ZN40_INTERNAL_f4cc0f03_4_k_cu_13fb8999_222754cuda3std3__419piecewise_constructE - _ZN40_INTERNAL_f4cc0f03_4_k_cu_13fb8999_222754cuda3std3__45__cpo3endE)
_ZN40_INTERNAL_f4cc0f03_4_k_cu_13fb8999_222754cuda3std3__45__cpo3endE:
	.zero		1
	.type		_ZN40_INTERNAL_f4cc0f03_4_k_cu_13fb8999_222754cuda3std3__419piecewise_constructE,@object
	.size		_ZN40_INTERNAL_f4cc0f03_4_k_cu_13fb8999_222754cuda3std3__419piecewise_constructE,(_ZN40_INTERNAL_f4cc0f03_4_k_cu_13fb8999_222754cuda3std3__45__cpo4cendE - _ZN40_INTERNAL_f4cc0f03_4_k_cu_13fb8999_222754cuda3std3__419piecewise_constructE)
_ZN40_INTERNAL_f4cc0f03_4_k_cu_13fb8999_222754cuda3std3__419piecewise_constructE:
	.zero		1
	.type		_ZN40_INTERNAL_f4cc0f03_4_k_cu_13fb8999_222754cuda3std3__45__cpo4cendE,@object
	.size		_ZN40_INTERNAL_f4cc0f03_4_k_cu_13fb8999_222754cuda3std3__45__cpo4cendE,(_ZN40_INTERNAL_f4cc0f03_4_k_cu_13fb8999_222754cuda3std6ranges3__45__cpo4swapE - _ZN40_INTERNAL_f4cc0f03_4_k_cu_13fb8999_222754cuda3std3__45__cpo4cendE)
_ZN40_INTERNAL_f4cc0f03_4_k_cu_13fb8999_222754cuda3std3__45__cpo4cendE:
	.zero		1
	.type		_ZN40_INTERNAL_f4cc0f03_4_k_cu_13fb8999_222754cuda3std6ranges3__45__cpo4swapE,@object
	.size		_ZN40_INTERNAL_f4cc0f03_4_k_cu_13fb8999_222754cuda3std6ranges3__45__cpo4swapE,(.L_8 - _ZN40_INTERNAL_f4cc0f03_4_k_cu_13fb8999_222754cuda3std6ranges3__45__cpo4swapE)
_ZN40_INTERNAL_f4cc0f03_4_k_cu_13fb8999_222754cuda3std6ranges3__45__cpo4swapE:
	.zero		1
.L_8:


//--------------------- .nv.constant0._ZN7cutlass13device_kernelINS_4gemm6kernel13GemmUniversalIN4cute5tupleIJiiiiEEENS1_10collective13CollectiveMmaINS1_34MainloopSm90TmaGmmaWarpSpecializedILi2ENS5_IJNS4_1CILi2EEENSA_ILi4EEENSA_ILi1EEEEEENS1_35KernelTmaWarpSpecializedCooperativeEEENS5_IJNSA_ILi256EEENSA_ILi64EEENSA_ILi128EEEEEENS_10bfloat16_tENS5_IJlSD_lEEESL_SM_NS4_8TiledMMAINS4_8MMA_AtomIJNS4_4SM904GMMA27MMA_64x64x16_F32BF16BF16_SSILNSQ_5MajorE0ELSS_0ELNSQ_7ScaleInE1ELST_1EEEEEENS4_6LayoutINS5_IJSB_SD_SD_EEENS5_IJSD_NSA_ILi0EEESY_EEEEENS5_IJNS4_10UnderscoreES11_S11_EEEEENS4_23SM90_TMA_LOAD_MULTICASTENS4_14ComposedLayoutINS4_7SwizzleILi3ELi4ELi3EEENS4_18smem_ptr_flag_bitsILi16EEENSW_INS5_IJNSA_ILi8EEESI_EEENS5_IJSI_SD_EEEEEEEvNS4_8identityES14_S1E_vS1F_EENS_8epilogue10collective6detail29Sm90TmaWarpSpecializedAdapterINS1I_15DefaultEpilogueISL_SM_SM_NS1H_6thread17LinearCombinationISL_Li1EffLNS1M_9ScaleType4KindE0ELNS_15FloatRoundStyleE2ESL_EENS1_15EpilogueDefaultEEEEEvvEEEEvNT_6ParamsE --------------------------
	.section	.nv.constant0._ZN7cutlass13device_kernelINS_4gemm6kernel13GemmUniversalIN4cute5tupleIJiiiiEEENS1_10collective13CollectiveMmaINS1_34MainloopSm90TmaGmmaWarpSpecializedILi2ENS5_IJNS4_1CILi2EEENSA_ILi4EEENSA_ILi1EEEEEENS1_35KernelTmaWarpSpecializedCooperativeEEENS5_IJNSA_ILi256EEENSA_ILi64EEENSA_ILi128EEEEEENS_10bfloat16_tENS5_IJlSD_lEEESL_SM_NS4_8TiledMMAINS4_8MMA_AtomIJNS4_4SM904GMMA27MMA_64x64x16_F32BF16BF16_SSILNSQ_5MajorE0ELSS_0ELNSQ_7ScaleInE1ELST_1EEEEEENS4_6LayoutINS5_IJSB_SD_SD_EEENS5_IJSD_NSA_ILi0EEESY_EEEEENS5_IJNS4_10UnderscoreES11_S11_EEEEENS4_23SM90_TMA_LOAD_MULTICASTENS4_14ComposedLayoutINS4_7SwizzleILi3ELi4ELi3EEENS4_18smem_ptr_flag_bitsILi16EEENSW_INS5_IJNSA_ILi8EEESI_EEENS5_IJSI_SD_EEEEEEEvNS4_8identityES14_S1E_vS1F_EENS_8epilogue10collective6detail29Sm90TmaWarpSpecializedAdapterINS1I_15DefaultEpilogueISL_SM_SM_NS1H_6thread17LinearCombinationISL_Li1EffLNS1M_9ScaleType4KindE0ELNS_15FloatRoundStyleE2ESL_EENS1_15EpilogueDefaultEEEEEvvEEEEvNT_6ParamsE,"a",@progbits
	.sectionflags	@""
	.align	4
.nv.constant0._ZN7cutlass13device_kernelINS_4gemm6kernel13GemmUniversalIN4cute5tupleIJiiiiEEENS1_10collective13CollectiveMmaINS1_34MainloopSm90TmaGmmaWarpSpecializedILi2ENS5_IJNS4_1CILi2EEENSA_ILi4EEENSA_ILi1EEEEEENS1_35KernelTmaWarpSpecializedCooperativeEEENS5_IJNSA_ILi256EEENSA_ILi64EEENSA_ILi128EEEEEENS_10bfloat16_tENS5_IJlSD_lEEESL_SM_NS4_8TiledMMAINS4_8MMA_AtomIJNS4_4SM904GMMA27MMA_64x64x16_F32BF16BF16_SSILNSQ_5MajorE0ELSS_0ELNSQ_7ScaleInE1ELST_1EEEEEENS4_6LayoutINS5_IJSB_SD_SD_EEENS5_IJSD_NSA_ILi0EEESY_EEEEENS5_IJNS4_10UnderscoreES11_S11_EEEEENS4_23SM90_TMA_LOAD_MULTICASTENS4_14ComposedLayoutINS4_7SwizzleILi3ELi4ELi3EEENS4_18smem_ptr_flag_bitsILi16EEENSW_INS5_IJNSA_ILi8EEESI_EEENS5_IJSI_SD_EEEEEEEvNS4_8identityES14_S1E_vS1F_EENS_8epilogue10collective6detail29Sm90TmaWarpSpecializedAdapterINS1I_15DefaultEpilogueISL_SM_SM_NS1H_6thread17LinearCombinationISL_Li1EffLNS1M_9ScaleType4KindE0ELNS_15FloatRoundStyleE2ESL_EENS1_15EpilogueDefaultEEEEEvvEEEEvNT_6ParamsE:
	.zero		1664


//--------------------- SYMBOLS --------------------------

	.type		.nv.reservedSmem.offset0,@object
	.size		.nv.reservedSmem.offset0,0x4
	.type		__assertfail,@function
